def matmul_kernel(
    a_ptr,
    b_ptr,
    c_ptr,
    M,
    N,
    K,
    stride_am,
    stride_ak,
    stride_bk,
    stride_bn,
    stride_cm,
    stride_cn,
    BLOCK_M: tl.constexpr,
    BLOCK_N: tl.constexpr,
    BLOCK_K: tl.constexpr,
    GROUP_M: tl.constexpr,
):
    pid = tl.program_id(axis=0)
    num_pid_m = tl.cdiv(M, BLOCK_M)
    num_pid_n = tl.cdiv(N, BLOCK_N)
    num_pid_in_group = GROUP_M * num_pid_n
    group_id = pid // num_pid_in_group
    first_pid_m = group_id * GROUP_M
    group_size_m = min(num_pid_m - first_pid_m, GROUP_M)
    pid_m = first_pid_m + ((pid % num_pid_in_group) % group_size_m)
    pid_n = (pid % num_pid_in_group) // group_size_m

    offs_am = (pid_m * BLOCK_M + tl.arange(0, BLOCK_M)) % M
    offs_bn = (pid_n * BLOCK_N + tl.arange(0, BLOCK_N)) % N
    offs_k = tl.arange(0, BLOCK_K)
    a_ptrs = a_ptr + offs_am[:, None] * stride_am + offs_k[None, :] * stride_ak
    b_ptrs = b_ptr + offs_k[:, None] * stride_bk + offs_bn[None, :] * stride_bn

    acc = tl.zeros((BLOCK_M, BLOCK_N), dtype=tl.float32)
    for kk in range(0, tl.cdiv(K, BLOCK_K)):
        a = tl.load(a_ptrs, mask=offs_k[None, :] < K - kk * BLOCK_K, other=0.0)
        b = tl.load(b_ptrs, mask=offs_k[:, None] < K - kk * BLOCK_K, other=0.0)
        acc = tl.dot(a, b, acc)
        a_ptrs += BLOCK_K * stride_ak
        b_ptrs += BLOCK_K * stride_bk

    c = acc.to(c_ptr.dtype.element_ty)
    offs_cm = pid_m * BLOCK_M + tl.arange(0, BLOCK_M)
    offs_cn = pid_n * BLOCK_N + tl.arange(0, BLOCK_N)
    c_ptrs = c_ptr + offs_cm[:, None] * stride_cm + offs_cn[None, :] * stride_cn
    mask = (offs_cm[:, None] < M) & (offs_cn[None, :] < N)
    tl.store(c_ptrs, c, mask=mask)

# config = {"BLOCK_K": 16, "BLOCK_M": 16, "BLOCK_N": 256, "GROUP_M": 8, "arch": "sm_100", "dtype": "fp16", "num_ctas": 1, "num_stages": 3, "num_warps": 4}
# arch = sm_100


// ===== COMPILED SASS (sm_100a) =====

	.target	sm_100a

	.elftype	@"ET_EXEC"


//--------------------- .note.nv.tkinfo           --------------------------
	.section	.note.nv.tkinfo,"",@"SHT_NOTE"
	.sectionflags	@"SHF_NOTE_NV_TKINFO"
	.tkinfo
        /*0018*/ 	.word	0x00000081
        /*0030*/ 	.string	""
        /*0030*/ 	.string	"ptxas-blackwell"
        /*0030*/ 	.string	"Cuda compilation tools, release 12.9, V12.9.86"
        /*0030*/ 	.string	"Build cuda_12.9.r12.9/compiler.36037853_0"
        /*0030*/ 	.string	"-v  -suppress-debug-info  -lineinfo  -arch sm_100a "



//--------------------- .note.nv.cuver            --------------------------
	.section	.note.nv.cuver,"",@"SHT_NOTE"
	.sectionflags	@"SHF_NOTE_NV_CUVER"
        /*0018*/ 	.short	0x0001
        /*001a*/ 	.short	0x0064
        /*001c*/ 	.short	0x0001
        /*001e*/ 	.short	0x0000
        /*0020*/ 	.short	0x0001
        /*0022*/ 	.short	0x0000


//--------------------- .nv.info                  --------------------------
	.section	.nv.info,"",@"SHT_CUDA_INFO"
	.align	4


	//----- nvinfo : EIATTR_REGCOUNT
	.align		4
        /*0000*/ 	.byte	0x04, 0x2f
        /*0002*/ 	.short	(.L_1 - .L_0)
	.align		4
.L_0:
        /*0004*/ 	.word	index@(matmul_kernel)
        /*0008*/ 	.word	0x000000b8


	//----- nvinfo : EIATTR_FRAME_SIZE
	.align		4
.L_1:
        /*000c*/ 	.byte	0x04, 0x11
        /*000e*/ 	.short	(.L_3 - .L_2)
	.align		4
.L_2:
        /*0010*/ 	.word	index@(matmul_kernel)
        /*0014*/ 	.word	0x00000000


	//----- nvinfo : EIATTR_MIN_STACK_SIZE
	.align		4
.L_3:
        /*0018*/ 	.byte	0x04, 0x12
        /*001a*/ 	.short	(.L_5 - .L_4)
	.align		4
.L_4:
        /*001c*/ 	.word	index@(matmul_kernel)
        /*0020*/ 	.word	0x00000000
.L_5:


//--------------------- .nv.info.matmul_kernel    --------------------------
	.section	.nv.info.matmul_kernel,"",@"SHT_CUDA_INFO"
	.sectionflags	@""
	.align	4


	//----- nvinfo : EIATTR_CUDA_API_VERSION
	.align		4
        /*0000*/ 	.byte	0x04, 0x37
        /*0002*/ 	.short	(.L_7 - .L_6)
.L_6:
        /*0004*/ 	.word	0x00000081


	//----- nvinfo : EIATTR_KPARAM_INFO
	.align		4
.L_7:
        /*0008*/ 	.byte	0x04, 0x17
        /*000a*/ 	.short	(.L_9 - .L_8)
.L_8:
        /*000c*/ 	.word	0x00000000
        /*0010*/ 	.short	0x000d
        /*0012*/ 	.short	0x0048
        /*0014*/ 	.byte	0x00, 0xf4, 0x21, 0x00


	//----- nvinfo : EIATTR_KPARAM_INFO
	.align		4
.L_9:
        /*0018*/ 	.byte	0x04, 0x17
        /*001a*/ 	.short	(.L_11 - .L_10)
.L_10:
        /*001c*/ 	.word	0x00000000
        /*0020*/ 	.short	0x000c
        /*0022*/ 	.short	0x0040
        /*0024*/ 	.byte	0x00, 0xf4, 0x21, 0x00


	//----- nvinfo : EIATTR_KPARAM_INFO
	.align		4
.L_11:
        /*0028*/ 	.byte	0x04, 0x17
        /*002a*/ 	.short	(.L_13 - .L_12)
.L_12:
        /*002c*/ 	.word	0x00000000
        /*0030*/ 	.short	0x000b
        /*0032*/ 	.short	0x0038
        /*0034*/ 	.byte	0x00, 0xf0, 0x11, 0x00


	//----- nvinfo : EIATTR_KPARAM_INFO
	.align		4
.L_13:
        /*0038*/ 	.byte	0x04, 0x17
        /*003a*/ 	.short	(.L_15 - .L_14)
.L_14:
        /*003c*/ 	.word	0x00000000
        /*0040*/ 	.short	0x000a
        /*0042*/ 	.short	0x0034
        /*0044*/ 	.byte	0x00, 0xf0, 0x11, 0x00


	//----- nvinfo : EIATTR_KPARAM_INFO
	.align		4
.L_15:
        /*0048*/ 	.byte	0x04, 0x17
        /*004a*/ 	.short	(.L_17 - .L_16)
.L_16:
        /*004c*/ 	.word	0x00000000
        /*0050*/ 	.short	0x0009
        /*0052*/ 	.short	0x0030
        /*0054*/ 	.byte	0x00, 0xf0, 0x11, 0x00


	//----- nvinfo : EIATTR_KPARAM_INFO
	.align		4
.L_17:
        /*0058*/ 	.byte	0x04, 0x17
        /*005a*/ 	.short	(.L_19 - .L_18)
.L_18:
        /*005c*/ 	.word	0x00000000
        /*0060*/ 	.short	0x0008
        /*0062*/ 	.short	0x002c
        /*0064*/ 	.byte	0x00, 0xf0, 0x11, 0x00


	//----- nvinfo : EIATTR_KPARAM_INFO
	.align		4
.L_19:
        /*0068*/ 	.byte	0x04, 0x17
        /*006a*/ 	.short	(.L_21 - .L_20)
.L_20:
        /*006c*/ 	.word	0x00000000
        /*0070*/ 	.short	0x0007
        /*0072*/ 	.short	0x0028
        /*0074*/ 	.byte	0x00, 0xf0, 0x11, 0x00


	//----- nvinfo : EIATTR_KPARAM_INFO
	.align		4
.L_21:
        /*0078*/ 	.byte	0x04, 0x17
        /*007a*/ 	.short	(.L_23 - .L_22)
.L_22:
        /*007c*/ 	.word	0x00000000
        /*0080*/ 	.short	0x0006
        /*0082*/ 	.short	0x0024
        /*0084*/ 	.byte	0x00, 0xf0, 0x11, 0x00


	//----- nvinfo : EIATTR_KPARAM_INFO
	.align		4
.L_23:
        /*0088*/ 	.byte	0x04, 0x17
        /*008a*/ 	.short	(.L_25 - .L_24)
.L_24:
        /*008c*/ 	.word	0x00000000
        /*0090*/ 	.short	0x0005
        /*0092*/ 	.short	0x0020
        /*0094*/ 	.byte	0x00, 0xf0, 0x11, 0x00


	//----- nvinfo : EIATTR_KPARAM_INFO
	.align		4
.L_25:
        /*0098*/ 	.byte	0x04, 0x17
        /*009a*/ 	.short	(.L_27 - .L_26)
.L_26:
        /*009c*/ 	.word	0x00000000
        /*00a0*/ 	.short	0x0004
        /*00a2*/ 	.short	0x001c
        /*00a4*/ 	.byte	0x00, 0xf0, 0x11, 0x00


	//----- nvinfo : EIATTR_KPARAM_INFO
	.align		4
.L_27:
        /*00a8*/ 	.byte	0x04, 0x17
        /*00aa*/ 	.short	(.L_29 - .L_28)
.L_28:
        /*00ac*/ 	.word	0x00000000
        /*00b0*/ 	.short	0x0003
        /*00b2*/ 	.short	0x0018
        /*00b4*/ 	.byte	0x00, 0xf0, 0x11, 0x00


	//----- nvinfo : EIATTR_KPARAM_INFO
	.align		4
.L_29:
        /*00b8*/ 	.byte	0x04, 0x17
        /*00ba*/ 	.short	(.L_31 - .L_30)
.L_30:
        /*00bc*/ 	.word	0x00000000
        /*00c0*/ 	.short	0x0002
        /*00c2*/ 	.short	0x0010
        /*00c4*/ 	.byte	0x00, 0xf4, 0x21, 0x00


	//----- nvinfo : EIATTR_KPARAM_INFO
	.align		4
.L_31:
        /*00c8*/ 	.byte	0x04, 0x17
        /*00ca*/ 	.short	(.L_33 - .L_32)
.L_32:
        /*00cc*/ 	.word	0x00000000
        /*00d0*/ 	.short	0x0001
        /*00d2*/ 	.short	0x0008
        /*00d4*/ 	.byte	0x00, 0xf4, 0x21, 0x00


	//----- nvinfo : EIATTR_KPARAM_INFO
	.align		4
.L_33:
        /*00d8*/ 	.byte	0x04, 0x17
        /*00da*/ 	.short	(.L_35 - .L_34)
.L_34:
        /*00dc*/ 	.word	0x00000000
        /*00e0*/ 	.short	0x0000
        /*00e2*/ 	.short	0x0000
        /*00e4*/ 	.byte	0x00, 0xf4, 0x21, 0x00


	//----- nvinfo : EIATTR_SPARSE_MMA_MASK
	.align		4
.L_35:
        /*00e8*/ 	.byte	0x03, 0x50
        /*00ea*/ 	.short	0x0000


	//----- nvinfo : EIATTR_MAXREG_COUNT
	.align		4
        /*00ec*/ 	.byte	0x03, 0x1b
        /*00ee*/ 	.short	0x00ff


	//----- nvinfo : EIATTR_NUM_BARRIERS
	.align		4
        /*00f0*/ 	.byte	0x02, 0x4c
        /*00f2*/ 	.byte	0x01
	.zero		1


	//----- nvinfo : EIATTR_VRC_CTA_INIT_COUNT
	.align		4
        /*00f4*/ 	.byte	0x02, 0x4a
	.zero		1
	.zero		1


	//----- nvinfo : EIATTR_EXIT_INSTR_OFFSETS
	.align		4
        /*00f8*/ 	.byte	0x04, 0x1c
        /*00fa*/ 	.short	(.L_37 - .L_36)


	//   ....[0]....
.L_36:
        /*00fc*/ 	.word	0x00004500


	//   ....[1]....
        /*0100*/ 	.word	0x00004530


	//----- nvinfo : EIATTR_REQNTID
	.align		4
.L_37:
        /*0104*/ 	.byte	0x04, 0x10
        /*0106*/ 	.short	(.L_39 - .L_38)
.L_38:
        /*0108*/ 	.word	0x00000080
        /*010c*/ 	.word	0x00000001
        /*0110*/ 	.word	0x00000001


	//----- nvinfo : EIATTR_CBANK_PARAM_SIZE
	.align		4
.L_39:
        /*0114*/ 	.byte	0x03, 0x19
        /*0116*/ 	.short	0x0050


	//----- nvinfo : EIATTR_PARAM_CBANK
	.align		4
        /*0118*/ 	.byte	0x04, 0x0a
        /*011a*/ 	.short	(.L_41 - .L_40)
	.align		4
.L_40:
        /*011c*/ 	.word	index@(.nv.constant0.matmul_kernel)
        /*0120*/ 	.short	0x0380
        /*0122*/ 	.short	0x0050


	//----- nvinfo : EIATTR_SW_WAR
	.align		4
.L_41:
        /*0124*/ 	.byte	0x04, 0x36
        /*0126*/ 	.short	(.L_43 - .L_42)
.L_42:
        /*0128*/ 	.word	0x00000008
.L_43:


//--------------------- .nv.compat                --------------------------
	.section	.nv.compat,"",@"SHT_CUDA_COMPAT_INFO"
	.align	4
        /*0000*/ 	.byte	0x02, 0x02, 0x01, 0x00, 0x02, 0x05, 0x05, 0x00, 0x02, 0x03, 0x00, 0x00, 0x02, 0x06, 0x01, 0x00


//--------------------- .nv.callgraph             --------------------------
	.section	.nv.callgraph,"",@"SHT_CUDA_CALLGRAPH"
	.align	4
	.sectionentsize	8
	.align		4
        /*0000*/ 	.word	0x00000000
	.align		4
        /*0004*/ 	.word	0xffffffff
	.align		4
        /*0008*/ 	.word	0x00000000
	.align		4
        /*000c*/ 	.word	0xfffffffe
	.align		4
        /*0010*/ 	.word	0x00000000
	.align		4
        /*0014*/ 	.word	0xfffffffd
	.align		4
        /*0018*/ 	.word	0x00000000
	.align		4
        /*001c*/ 	.word	0xfffffffc


//--------------------- .text.matmul_kernel       --------------------------
	.section	.text.matmul_kernel,"ax",@progbits
	.align	128
        .global         matmul_kernel
        .type           matmul_kernel,@function
        .size           matmul_kernel,(.L_x_4 - matmul_kernel)
        .other          matmul_kernel,@"STO_CUDA_ENTRY STV_DEFAULT"
matmul_kernel:
.text.matmul_kernel:
[----:B------:R-:W0:Y:S08]  /*0000*/  LDC R1, c[0x0][0x37c] ;  /* 0x0000df00ff017b82 */ /* 0x000e300000000800 */
[----:B------:R-:W1:Y:S01]  /*0010*/  LDC.64 R72, c[0x0][0x398] ;  /* 0x0000e600ff487b82 */ /* 0x000e620000000a00 */
[----:B------:R-:W2:Y:S01]  /*0020*/  S2R R5, SR_CTAID.X ;  /* 0x0000000000057919 */ /* 0x000ea20000002500 */
[----:B------:R-:W3:Y:S01]  /*0030*/  LDCU UR4, c[0x0][0x3a0] ;  /* 0x00007400ff0477ac */ /* 0x000ee20008000800 */
[----:B------:R-:W4:Y:S01]  /*0040*/  S2R R34, SR_TID.X ;  /* 0x0000000000227919 */ /* 0x000f220000002100 */
[----:B------:R-:W-:Y:S01]  /*0050*/  UMOV UR5, 0x400 ;  /* 0x0000040000057882 */ /* 0x000fe20000000000 */
[----:B------:R-:W0:Y:S03]  /*0060*/  LDCU.64 UR8, c[0x0][0x358] ;  /* 0x00006b00ff0877ac */ /* 0x000e260008000a00 */
[----:B------:R-:W5:Y:S01]  /*0070*/  S2UR UR6, SR_CgaCtaId ;  /* 0x00000000000679c3 */ /* 0x000f620000008800 */
[----:B------:R-:W0:Y:S01]  /*0080*/  LDCU UR7, c[0x0][0x3a0] ;  /* 0x00007400ff0777ac */ /* 0x000e220008000800 */
[----:B---3--:R-:W-:Y:S01]  /*0090*/  UIADD3 UR4, UPT, UPT, UR4, 0xf, URZ ;  /* 0x0000000f04047890 */ /* 0x008fe2000fffe0ff */
[----:B-1----:R-:W-:-:S03]  /*00a0*/  VIADD R0, R73, 0xff ;  /* 0x000000ff49007836 */ /* 0x002fc60000000000 */
[----:B------:R-:W-:Y:S02]  /*00b0*/  UISETP.GT.AND UP0, UPT, UR4, 0xf, UPT ;  /* 0x0000000f0400788c */ /* 0x000fe4000bf04270 */
[----:B------:R-:W-:Y:S01]  /*00c0*/  SHF.R.S32.HI R3, RZ, 0x1f, R0 ;  /* 0x0000001fff037819 */ /* 0x000fe20000011400 */
[----:B-----5:R-:W-:-:S03]  /*00d0*/  ULEA UR5, UR6, UR5, 0x18 ;  /* 0x0000000506057291 */ /* 0x020fc6000f8ec0ff */
[----:B------:R-:W-:Y:S02]  /*00e0*/  LEA.HI R3, R3, R0, RZ, 0x8 ;  /* 0x0000000003037211 */ /* 0x000fe400078f40ff */
[----:B--2---:R-:W-:Y:S02]  /*00f0*/  IABS R8, R5 ;  /* 0x0000000500087213 */ /* 0x004fe40000000000 */
[----:B------:R-:W-:Y:S02]  /*0100*/  SHF.R.S32.HI R3, RZ, 0x8, R3 ;  /* 0x00000008ff037819 */ /* 0x000fe40000011403 */
[----:B----4-:R-:W-:Y:S02]  /*0110*/  SHF.R.U32.HI R135, RZ, 0x4, R34 ;  /* 0x00000004ff877819 */ /* 0x010fe40000011622 */
[----:B------:R-:W-:Y:S01]  /*0120*/  LOP3.LUT R134, R34, 0xf, RZ, 0xc0, !PT ;  /* 0x0000000f22867812 */ /* 0x000fe200078ec0ff */
[----:B------:R-:W-:Y:S01]  /*0130*/  IMAD.SHL.U32 R4, R3, 0x8, RZ ;  /* 0x0000000803047824 */ /* 0x000fe200078e00ff */
[----:B------:R-:W-:-:S04]  /*0140*/  SGXT.U32 R135, R135, 0x3 ;  /* 0x000000038787781a */ /* 0x000fc80000000000 */
[-C--:B------:R-:W-:Y:S02]  /*0150*/  IABS R7, R4.reuse ;  /* 0x0000000400077213 */ /* 0x080fe40000000000 */
[----:B------:R-:W-:Y:S02]  /*0160*/  IABS R10, R4 ;  /* 0x00000004000a7213 */ /* 0x000fe40000000000 */
[----:B------:R-:W1:Y:S01]  /*0170*/  I2F.RP R0, R7 ;  /* 0x0000000700007306 */ /* 0x000e620000209400 */
[----:B------:R-:W-:-:S07]  /*0180*/  LOP3.LUT R133, R135, 0x8, RZ, 0xfc, !PT ;  /* 0x0000000887857812 */ /* 0x000fce00078efcff */
[----:B-1----:R-:W1:Y:S02]  /*0190*/  MUFU.RCP R0, R0 ;  /* 0x0000000000007308 */ /* 0x002e640000001000 */
[----:B-1----:R-:W-:Y:S02]  /*01a0*/  VIADD R2, R0, 0xffffffe ;  /* 0x0ffffffe00027836 */ /* 0x002fe40000000000 */
[----:B------:R-:W-:-:S04]  /*01b0*/  IMAD.MOV R0, RZ, RZ, -R10 ;  /* 0x000000ffff007224 */ /* 0x000fc800078e0a0a */
[----:B------:R1:W2:Y:S02]  /*01c0*/  F2I.FTZ.U32.TRUNC.NTZ R3, R2 ;  /* 0x0000000200037305 */ /* 0x0002a4000021f000 */
[----:B-1----:R-:W-:Y:S02]  /*01d0*/  IMAD.MOV.U32 R2, RZ, RZ, RZ ;  /* 0x000000ffff027224 */ /* 0x002fe400078e00ff */
[----:B--2---:R-:W-:-:S04]  /*01e0*/  IMAD.MOV R6, RZ, RZ, -R3 ;  /* 0x000000ffff067224 */ /* 0x004fc800078e0a03 */
[----:B------:R-:W-:Y:S02]  /*01f0*/  IMAD R9, R6, R7, RZ ;  /* 0x0000000706097224 */ /* 0x000fe400078e02ff */
[----:B------:R-:W-:Y:S02]  /*0200*/  IMAD.MOV.U32 R6, RZ, RZ, R8 ;  /* 0x000000ffff067224 */ /* 0x000fe400078e0008 */
[----:B------:R-:W-:-:S06]  /*0210*/  IMAD.HI.U32 R3, R3, R9, R2 ;  /* 0x0000000903037227 */ /* 0x000fcc00078e0002 */
[----:B------:R-:W-:-:S04]  /*0220*/  IMAD.HI.U32 R3, R3, R6, RZ ;  /* 0x0000000603037227 */ /* 0x000fc800078e00ff */
[----:B------:R-:W-:-:S05]  /*0230*/  IMAD R0, R3, R0, R6 ;  /* 0x0000000003007224 */ /* 0x000fca00078e0206 */
[----:B------:R-:W-:-:S13]  /*0240*/  ISETP.GT.U32.AND P1, PT, R7, R0, PT ;  /* 0x000000000700720c */ /* 0x000fda0003f24070 */
[----:B------:R-:W-:Y:S02]  /*0250*/  @!P1 IMAD.IADD R0, R0, 0x1, -R7 ;  /* 0x0000000100009824 */ /* 0x000fe400078e0a07 */
[----:B------:R-:W-:Y:S01]  /*0260*/  @!P1 VIADD R3, R3, 0x1 ;  /* 0x0000000103039836 */ /* 0x000fe20000000000 */
[----:B------:R-:W-:Y:S02]  /*0270*/  ISETP.NE.AND P1, PT, R4, RZ, PT ;  /* 0x000000ff0400720c */ /* 0x000fe40003f25270 */
[----:B------:R-:W-:Y:S02]  /*0280*/  ISETP.GE.U32.AND P0, PT, R0, R7, PT ;  /* 0x000000070000720c */ /* 0x000fe40003f06070 */
[----:B------:R-:W-:-:S04]  /*0290*/  LOP3.LUT R0, R5, R4, RZ, 0x3c, !PT ;  /* 0x0000000405007212 */ /* 0x000fc800078e3cff */
[----:B------:R-:W-:Y:S01]  /*02a0*/  ISETP.GE.AND P2, PT, R0, RZ, PT ;  /* 0x000000ff0000720c */ /* 0x000fe20003f46270 */
[----:B------:R-:W-:-:S06]  /*02b0*/  VIADD R0, R72, 0xf ;  /* 0x0000000f48007836 */ /* 0x000fcc0000000000 */
[----:B------:R-:W-:-:S04]  /*02c0*/  @P0 VIADD R3, R3, 0x1 ;  /* 0x0000000103030836 */ /* 0x000fc80000000000 */
[----:B------:R-:W-:Y:S01]  /*02d0*/  IMAD.MOV.U32 R2, RZ, RZ, R3 ;  /* 0x000000ffff027224 */ /* 0x000fe200078e0003 */
[----:B------:R-:W-:-:S03]  /*02e0*/  SHF.R.S32.HI R3, RZ, 0x1f, R0 ;  /* 0x0000001fff037819 */ /* 0x000fc60000011400 */
[----:B------:R-:W-:Y:S01]  /*02f0*/  @!P2 IMAD.MOV R2, RZ, RZ, -R2 ;  /* 0x000000ffff02a224 */ /* 0x000fe200078e0a02 */
[----:B------:R-:W-:Y:S02]  /*0300*/  @!P1 LOP3.LUT R2, RZ, R4, RZ, 0x33, !PT ;  /* 0x00000004ff029212 */ /* 0x000fe400078e33ff */
[----:B------:R-:W-:-:S03]  /*0310*/  LEA.HI R3, R3, R0, RZ, 0x4 ;  /* 0x0000000003037211 */ /* 0x000fc600078f20ff */
[----:B------:R-:W-:Y:S02]  /*0320*/  IMAD.SHL.U32 R33, R2, 0x8, RZ ;  /* 0x0000000802217824 */ /* 0x000fe400078e00ff */
[----:B------:R-:W-:-:S03]  /*0330*/  IMAD.MOV R2, RZ, RZ, -R2 ;  /* 0x000000ffff027224 */ /* 0x000fc600078e0a02 */
[----:B------:R-:W-:Y:S01]  /*0340*/  LEA.HI.SX32 R3, R3, -R33, 0x1c ;  /* 0x8000002103037211 */ /* 0x000fe200078fe2ff */
[----:B------:R-:W-:-:S03]  /*0350*/  IMAD R4, R4, R2, R5 ;  /* 0x0000000204047224 */ /* 0x000fc600078e0205 */
[----:B------:R-:W-:Y:S02]  /*0360*/  VIMNMX R11, PT, PT, R3, 0x8, PT ;  /* 0x00000008030b7848 */ /* 0x000fe40003fe0100 */
[----:B------:R-:W-:Y:S02]  /*0370*/  IABS R9, R4 ;  /* 0x0000000400097213 */ /* 0x000fe40000000000 */
[----:B------:R-:W-:-:S04]  /*0380*/  IABS R7, R11 ;  /* 0x0000000b00077213 */ /* 0x000fc80000000000 */
[----:B------:R-:W1:Y:S08]  /*0390*/  I2F.RP R0, R7 ;  /* 0x0000000700007306 */ /* 0x000e700000209400 */
[----:B-1----:R-:W1:Y:S02]  /*03a0*/  MUFU.RCP R0, R0 ;  /* 0x0000000000007308 */ /* 0x002e640000001000 */
[----:B-1----:R-:W-:-:S06]  /*03b0*/  VIADD R3, R0, 0xffffffe ;  /* 0x0ffffffe00037836 */ /* 0x002fcc0000000000 */
[----:B------:R-:W1:Y:S02]  /*03c0*/  F2I.FTZ.U32.TRUNC.NTZ R3, R3 ;  /* 0x0000000300037305 */ /* 0x000e64000021f000 */
[----:B-1----:R-:W-:-:S04]  /*03d0*/  IMAD.MOV R6, RZ, RZ, -R3 ;  /* 0x000000ffff067224 */ /* 0x002fc800078e0a03 */
[----:B------:R-:W-:Y:S01]  /*03e0*/  IMAD.MOV.U32 R2, RZ, RZ, R6 ;  /* 0x000000ffff027224 */ /* 0x000fe200078e0006 */
[----:B------:R-:W-:-:S03]  /*03f0*/  IABS R6, R11 ;  /* 0x0000000b00067213 */ /* 0x000fc60000000000 */
[----:B------:R-:W-:Y:S02]  /*0400*/  IMAD R5, R2, R7, RZ ;  /* 0x0000000702057224 */ /* 0x000fe400078e02ff */
[----:B------:R-:W-:Y:S02]  /*0410*/  IMAD.MOV.U32 R2, RZ, RZ, RZ ;  /* 0x000000ffff027224 */ /* 0x000fe400078e00ff */
[----:B------:R-:W-:Y:S02]  /*0420*/  IMAD.MOV R0, RZ, RZ, -R6 ;  /* 0x000000ffff007224 */ /* 0x000fe400078e0a06 */
        /* <DEDUP_REMOVED lines=9> */
[----:B------:R-:W-:-:S07]  /*04c0*/  ISETP.GE.AND P2, PT, R0, RZ, PT ;  /* 0x000000ff0000720c */ /* 0x000fce0003f46270 */
[----:B------:R-:W-:-:S06]  /*04d0*/  @P0 VIADD R2, R2, 0x1 ;  /* 0x0000000102020836 */ /* 0x000fcc0000000000 */
[----:B------:R-:W-:Y:S01]  /*04e0*/  @!P2 IMAD.MOV R2, RZ, RZ, -R2 ;  /* 0x000000ffff02a224 */ /* 0x000fe200078e0a02 */
[----:B------:R-:W-:-:S05]  /*04f0*/  @!P1 LOP3.LUT R2, RZ, R11, RZ, 0x33, !PT ;  /* 0x0000000bff029212 */ /* 0x000fca00078e33ff */
[----:B------:R-:W-:Y:S02]  /*0500*/  IMAD.MOV R0, RZ, RZ, -R2 ;  /* 0x000000ffff007224 */ /* 0x000fe400078e0a02 */
[----:B------:R-:W-:Y:S02]  /*0510*/  IMAD.SHL.U32 R2, R2, 0x100, RZ ;  /* 0x0000010002027824 */ /* 0x000fe400078e00ff */
[----:B------:R-:W-:-:S03]  /*0520*/  IMAD R0, R11, R0, R4 ;  /* 0x000000000b007224 */ /* 0x000fc600078e0204 */
[----:B------:R-:W-:Y:S01]  /*0530*/  LEA.HI R29, R34, R2, RZ, 0x1c ;  /* 0x00000002221d7211 */ /* 0x000fe200078fe0ff */
[----:B------:R-:W-:Y:S01]  /*0540*/  IMAD.IADD R33, R33, 0x1, R0 ;  /* 0x0000000121217824 */ /* 0x000fe200078e0200 */
[C---:B------:R-:W-:Y:S02]  /*0550*/  LOP3.LUT R82, R2.reuse, R135, RZ, 0xfc, !PT ;  /* 0x0000008702527212 */ /* 0x040fe400078efcff */
[----:B------:R-:W-:Y:S01]  /*0560*/  LOP3.LUT R81, R2, 0x8, R135, 0xfe, !PT ;  /* 0x0000000802517812 */ /* 0x000fe200078efe87 */
[C---:B------:R-:W-:Y:S01]  /*0570*/  VIADD R80, R29.reuse, 0x38 ;  /* 0x000000381d507836 */ /* 0x040fe20000000000 */
[C---:B------:R-:W-:Y:S01]  /*0580*/  LOP3.LUT R28, R82.reuse, 0x10, RZ, 0xfc, !PT ;  /* 0x00000010521c7812 */ /* 0x040fe200078efcff */
[C---:B------:R-:W-:Y:S01]  /*0590*/  VIADD R31, R29.reuse, 0x78 ;  /* 0x000000781d1f7836 */ /* 0x040fe20000000000 */
[C---:B------:R-:W-:Y:S01]  /*05a0*/  LOP3.LUT R27, R82.reuse, 0x18, RZ, 0xfc, !PT ;  /* 0x00000018521b7812 */ /* 0x040fe200078efcff */
[C---:B------:R-:W-:Y:S01]  /*05b0*/  VIADD R30, R29.reuse, 0xb8 ;  /* 0x000000b81d1e7836 */ /* 0x040fe20000000000 */
[C---:B------:R-:W-:Y:S01]  /*05c0*/  LOP3.LUT R26, R82.reuse, 0x20, RZ, 0xfc, !PT ;  /* 0x00000020521a7812 */ /* 0x040fe200078efcff */
[----:B------:R-:W-:Y:S01]  /*05d0*/  VIADD R29, R29, 0xf8 ;  /* 0x000000f81d1d7836 */ /* 0x000fe20000000000 */
[C---:B------:R-:W-:Y:S01]  /*05e0*/  LOP3.LUT R25, R82.reuse, 0x28, RZ, 0xfc, !PT ;  /* 0x0000002852197812 */ /* 0x040fe200078efcff */
[----:B------:R-:W-:Y:S01]  /*05f0*/  IMAD R2, R33, 0x10, R134 ;  /* 0x0000001021027824 */ /* 0x000fe200078e0286 */
[----:B------:R-:W-:-:S02]  /*0600*/  LOP3.LUT R24, R82, 0x30, RZ, 0xfc, !PT ;  /* 0x0000003052187812 */ /* 0x000fc400078efcff */
[C---:B------:R-:W-:Y:S02]  /*0610*/  LOP3.LUT R23, R82.reuse, 0x40, RZ, 0xfc, !PT ;  /* 0x0000004052177812 */ /* 0x040fe400078efcff */
[C---:B------:R-:W-:Y:S02]  /*0620*/  LOP3.LUT R22, R82.reuse, 0x48, RZ, 0xfc, !PT ;  /* 0x0000004852167812 */ /* 0x040fe400078efcff */
[C---:B------:R-:W-:Y:S02]  /*0630*/  LOP3.LUT R21, R82.reuse, 0x50, RZ, 0xfc, !PT ;  /* 0x0000005052157812 */ /* 0x040fe400078efcff */
[C---:B------:R-:W-:Y:S02]  /*0640*/  LOP3.LUT R20, R82.reuse, 0x58, RZ, 0xfc, !PT ;  /* 0x0000005852147812 */ /* 0x040fe400078efcff */
[C---:B------:R-:W-:Y:S02]  /*0650*/  LOP3.LUT R19, R82.reuse, 0x60, RZ, 0xfc, !PT ;  /* 0x0000006052137812 */ /* 0x040fe400078efcff */
        /* <DEDUP_REMOVED lines=15> */
[----:B------:R-:W-:Y:S01]  /*0750*/  LOP3.LUT R3, R82, 0xf0, RZ, 0xfc, !PT ;  /* 0x000000f052037812 */ /* 0x000fe200078efcff */
[----:B0-----:R-:W-:Y:S06]  /*0760*/  BRA.U UP0, `(.L_x_0) ;  /* 0x00000001002c7547 */ /* 0x001fec000b800000 */
[----:B------:R-:W-:Y:S01]  /*0770*/  IMAD.SHL.U32 R0, R34, 0x20, RZ ;  /* 0x0000002022007824 */ /* 0x000fe200078e00ff */
[----:B------:R-:W-:Y:S02]  /*0780*/  CS2R R32, SRZ ;  /* 0x0000000000207805 */ /* 0x000fe4000001ff00 */
[----:B------:R-:W-:Y:S02]  /*0790*/  CS2R R34, SRZ ;  /* 0x0000000000227805 */ /* 0x000fe4000001ff00 */
[----:B------:R-:W-:Y:S02]  /*07a0*/  CS2R R64, SRZ ;  /* 0x0000000000407805 */ /* 0x000fe4000001ff00 */
[----:B------:R-:W-:Y:S02]  /*07b0*/  CS2R R66, SRZ ;  /* 0x0000000000427805 */ /* 0x000fe4000001ff00 */
[----:B------:R-:W-:Y:S02]  /*07c0*/  CS2R R68, SRZ ;  /* 0x0000000000447805 */ /* 0x000fe4000001ff00 */
[----:B------:R-:W-:-:S02]  /*07d0*/  CS2R R70, SRZ ;  /* 0x0000000000467805 */ /* 0x000fc4000001ff00 */
[----:B------:R-:W-:Y:S02]  /*07e0*/  CS2R R72, SRZ ;  /* 0x0000000000487805 */ /* 0x000fe4000001ff00 */
[----:B------:R-:W-:Y:S02]  /*07f0*/  CS2R R74, SRZ ;  /* 0x00000000004a7805 */ /* 0x000fe4000001ff00 */
[----:B------:R-:W-:Y:S01]  /*0800*/  LOP3.LUT R0, R0, 0x60, RZ, 0xc0, !PT ;  /* 0x0000006000007812 */ /* 0x000fe200078ec0ff */
[----:B------:R-:W-:Y:S06]  /*0810*/  BRA `(.L_x_1) ;  /* 0x0000002c00fc7947 */ /* 0x000fec0003800000 */
.L_x_0:
[----:B------:R-:W-:Y:S01]  /*0820*/  IABS R32, R73 ;  /* 0x0000004900207213 */ /* 0x000fe20000000000 */
[----:B------:R-:W-:Y:S01]  /*0830*/  IMAD.MOV.U32 R36, RZ, RZ, RZ ;  /* 0x000000ffff247224 */ /* 0x000fe200078e00ff */
[----:B------:R-:W-:Y:S01]  /*0840*/  IABS R33, R72 ;  /* 0x0000004800217213 */ /* 0x000fe20000000000 */
[----:B------:R-:W0:Y:S01]  /*0850*/  LDC R136, c[0x0][0x3a8] ;  /* 0x0000ea00ff887b82 */ /* 0x000e220000000800 */
[----:B------:R-:W1:Y:S01]  /*0860*/  I2F.RP R0, R32 ;  /* 0x0000002000007306 */ /* 0x000e620000209400 */
[----:B------:R-:W-:Y:S01]  /*0870*/  IABS R45, R3 ;  /* 0x00000003002d7213 */ /* 0x000fe20000000000 */
[----:B------:R-:W2:Y:S01]  /*0880*/  LDCU UR10, c[0x0][0x3b0] ;  /* 0x00007600ff0a77ac */ /* 0x000ea20008000800 */
[----:B------:R-:W-:Y:S02]  /*0890*/  IABS R43, R29 ;  /* 0x0000001d002b7213 */ /* 0x000fe40000000000 */
[----:B------:R-:W-:Y:S01]  /*08a0*/  IABS R47, R4 ;  /* 0x00000004002f7213 */ /* 0x000fe20000000000 */
[----:B------:R-:W3:Y:S01]  /*08b0*/  LDCU.128 UR12, c[0x0][0x380] ;  /* 0x00007000ff0c77ac */ /* 0x000ee20008000c00 */
[----:B------:R-:W-:Y:S01]  /*08c0*/  IABS R51, R8 ;  /* 0x0000000800337213 */ /* 0x000fe20000000000 */
[----:B------:R-:W4:Y:S01]  /*08d0*/  I2F.RP R35, R33 ;  /* 0x0000002100237306 */ /* 0x000f220000209400 */
[----:B------:R-:W-:Y:S01]  /*08e0*/  IABS R53, R9 ;  /* 0x0000000900357213 */ /* 0x000fe20000000000 */
[----:B------:R-:W5:Y:S01]  /*08f0*/  LDC R141, c[0x0][0x3ac] ;  /* 0x0000eb00ff8d7b82 */ /* 0x000f620000000800 */
[----:B------:R-:W-:Y:S01]  /*0900*/  IABS R55, R30 ;  /* 0x0000001e00377213 */ /* 0x000fe20000000000 */
[----:B------:R-:W-:Y:S01]  /*0910*/  USHF.R.S32.HI UR6, URZ, 0x1f, UR4 ;  /* 0x0000001fff067899 */ /* 0x000fe20008011404 */
[----:B------:R-:W-:-:S02]  /*0920*/  IABS R57, R10 ;  /* 0x0000000a00397213 */ /* 0x000fc40000000000 */
[----:B------:R-:W-:Y:S01]  /*0930*/  IABS R59, R11 ;  /* 0x0000000b003b7213 */ /* 0x000fe20000000000 */
[----:B-1----:R-:W1:Y:S01]  /*0940*/  MUFU.RCP R0, R0 ;  /* 0x0000000000007308 */ /* 0x002e620000001000 */
[----:B------:R-:W-:Y:S01]  /*0950*/  IABS R61, R12 ;  /* 0x0000000c003d7213 */ /* 0x000fe20000000000 */
[----:B------:R-:W-:Y:S01]  /*0960*/  ULEA.HI UR6, UR6, UR4, URZ, 0x4 ;  /* 0x0000000406067291 */ /* 0x000fe2000f8f20ff */
[----:B------:R-:W-:Y:S02]  /*0970*/  IABS R63, R13 ;  /* 0x0000000d003f7213 */ /* 0x000fe40000000000 */
[----:B------:R-:W-:Y:S01]  /*0980*/  IABS R65, R14 ;  /* 0x0000000e00417213 */ /* 0x000fe20000000000 */
[----:B------:R-:W-:Y:S01]  /*0990*/  USHF.R.S32.HI UR6, URZ, 0x4, UR6 ;  /* 0x00000004ff067899 */ /* 0x000fe20008011406 */
[----:B------:R-:W-:Y:S01]  /*09a0*/  IABS R67, R15 ;  /* 0x0000000f00437213 */ /* 0x000fe20000000000 */
[----:B----4-:R-:W4:Y:S01]  /*09b0*/  MUFU.RCP R35, R35 ;  /* 0x0000002300237308 */ /* 0x010f220000001000 */
[----:B------:R-:W-:Y:S01]  /*09c0*/  IABS R69, R16 ;  /* 0x0000001000457213 */ /* 0x000fe20000000000 */
[----:B0-----:R-:W-:Y:S01]  /*09d0*/  IMAD R137, R135, R136, RZ ;  /* 0x0000008887897224 */ /* 0x001fe200078e02ff */
[----:B------:R-:W-:-:S02]  /*09e0*/  IABS R71, R31 ;  /* 0x0000001f00477213 */ /* 0x000fc40000000000 */
[----:B------:R-:W-:Y:S02]  /*09f0*/  IABS R75, R17 ;  /* 0x00000011004b7213 */ /* 0x000fe40000000000 */
[----:B------:R-:W-:Y:S01]  /*0a00*/  IABS R77, R18 ;  /* 0x00000012004d7213 */ /* 0x000fe20000000000 */
[----:B-1----:R-:W-:Y:S01]  /*0a10*/  VIADD R37, R0, 0xffffffe ;  /* 0x0ffffffe00257836 */ /* 0x002fe20000000000 */
[----:B------:R-:W-:Y:S01]  /*0a20*/  IABS R79, R19 ;  /* 0x00000013004f7213 */ /* 0x000fe20000000000 */
[----:B------:R-:W-:Y:S01]  /*0a30*/  IMAD.SHL.U32 R0, R34, 0x20, RZ ;  /* 0x0000002022007824 */ /* 0x000fe200078e00ff */
[----:B------:R-:W-:Y:S01]  /*0a40*/  IABS R83, R20 ;  /* 0x0000001400537213 */ /* 0x000fe20000000000 */
[----:B-----5:R-:W-:Y:S01]  /*0a50*/  IMAD R139, R134, R141, RZ ;  /* 0x0000008d868b7224 */ /* 0x020fe200078e02ff */
[----:B------:R-:W-:Y:S01]  /*0a60*/  IABS R85, R21 ;  /* 0x0000001500557213 */ /* 0x000fe20000000000 */
[----:B------:R-:W0:Y:S01]  /*0a70*/  F2I.FTZ.U32.TRUNC.NTZ R37, R37 ;  /* 0x0000002500257305 */ /* 0x000e22000021f000 */
[----:B------:R-:W-:Y:S01]  /*0a80*/  LOP3.LUT R0, R0, 0x60, RZ, 0xc0, !PT ;  /* 0x0000006000007812 */ /* 0x000fe200078ec0ff */
[----:B----4-:R-:W-:Y:S01]  /*0a90*/  VIADD R38, R35, 0xffffffe ;  /* 0x0ffffffe23267836 */ /* 0x010fe20000000000 */
[----:B------:R-:W-:Y:S01]  /*0aa0*/  LOP3.LUT R35, R34, 0x10, RZ, 0xc0, !PT ;  /* 0x0000001022237812 */ /* 0x000fe200078ec0ff */
[----:B------:R-:W-:Y:S01]  /*0ab0*/  IMAD.SHL.U32 R141, R141, 0x10, RZ ;  /* 0x000000108d8d7824 */ /* 0x000fe200078e00ff */
[----:B------:R-:W-:Y:S01]  /*0ac0*/  IABS R87, R22 ;  /* 0x0000001600577213 */ /* 0x000fe20000000000 */
[----:B------:R-:W-:Y:S01]  /*0ad0*/  VIADD R130, R0, UR5 ;  /* 0x0000000500827c36 */ /* 0x000fe20008000000 */
[----:B------:R-:W-:Y:S01]  /*0ae0*/  IABS R89, R23 ;  /* 0x0000001700597213 */ /* 0x000fe20000000000 */
[----:B------:R-:W1:Y:S01]  /*0af0*/  F2I.FTZ.U32.TRUNC.NTZ R39, R38 ;  /* 0x0000002600277305 */ /* 0x000e62000021f000 */
[----:B------:R-:W-:Y:S01]  /*0b00*/  IABS R91, R80 ;  /* 0x00000050005b7213 */ /* 0x000fe20000000000 */
[----:B------:R-:W-:Y:S01]  /*0b10*/  IMAD R130, R35, 0x10, R130 ;  /* 0x0000001023827824 */ /* 0x000fe200078e0282 */
[----:B------:R-:W-:-:S02]  /*0b20*/  IABS R93, R24 ;  /* 0x00000018005d7213 */ /* 0x000fc40000000000 */
[----:B------:R-:W-:Y:S01]  /*0b30*/  IABS R95, R25 ;  /* 0x00000019005f7213 */ /* 0x000fe20000000000 */
[--C-:B0-----:R-:W-:Y:S01]  /*0b40*/  IMAD.MOV R41, RZ, RZ, -R37.reuse ;  /* 0x000000ffff297224 */ /* 0x101fe200078e0a25 */
[----:B------:R-:W-:Y:S02]  /*0b50*/  IABS R97, R26 ;  /* 0x0000001a00617213 */ /* 0x000fe40000000000 */
[----:B------:R-:W-:Y:S01]  /*0b60*/  IABS R103, R82 ;  /* 0x0000005200677213 */ /* 0x000fe20000000000 */
[----:B------:R-:W-:Y:S01]  /*0b70*/  IMAD R41, R41, R32, RZ ;  /* 0x0000002029297224 */ /* 0x000fe200078e02ff */
[----:B------:R-:W-:Y:S02]  /*0b80*/  IABS R99, R28 ;  /* 0x0000001c00637213 */ /* 0x000fe40000000000 */
[----:B------:R-:W-:Y:S01]  /*0b90*/  IABS R101, R81 ;  /* 0x0000005100657213 */ /* 0x000fe20000000000 */
[----:B------:R-:W-:Y:S01]  /*0ba0*/  IMAD.HI.U32 R36, R37, R41, R36 ;  /* 0x0000002925247227 */ /* 0x000fe200078e0024 */
[----:B------:R-:W-:-:S03]  /*0bb0*/  IABS R66, R2 ;  /* 0x0000000200427213 */ /* 0x000fc60000000000 */
[----:B------:R-:W-:Y:S02]  /*0bc0*/  IMAD.SHL.U32 R37, R34, 0x8, RZ ;  /* 0x0000000822257824 */ /* 0x000fe400078e00ff */
[----:B-1----:R-:W-:Y:S02]  /*0bd0*/  IMAD.MOV R42, RZ, RZ, -R39 ;  /* 0x000000ffff2a7224 */ /* 0x002fe400078e0a27 */
[----:B------:R-:W-:Y:S01]  /*0be0*/  IMAD.HI.U32 R40, R36, R45, RZ ;  /* 0x0000002d24287227 */ /* 0x000fe200078e00ff */
[----:B------:R-:W-:-:S03]  /*0bf0*/  LOP3.LUT R37, R37, 0x300, RZ, 0xc0, !PT ;  /* 0x0000030025257812 */ /* 0x000fc600078ec0ff */
[----:B------:R-:W-:Y:S01]  /*0c00*/  IMAD R49, R42, R33, RZ ;  /* 0x000000212a317224 */ /* 0x000fe200078e02ff */
[----:B------:R-:W-:Y:S01]  /*0c10*/  IABS R42, R5 ;  /* 0x00000005002a7213 */ /* 0x000fe20000000000 */
[----:B------:R-:W-:Y:S02]  /*0c20*/  VIADD R38, R37, UR5 ;  /* 0x0000000525267c36 */ /* 0x000fe40008000000 */
[----:B------:R-:W-:-:S04]  /*0c30*/  IMAD.HI.U32 R37, R36, R43, RZ ;  /* 0x0000002b24257227 */ /* 0x000fc800078e00ff */
[----:B------:R-:W-:Y:S02]  /*0c40*/  IMAD R35, R35, 0x40, R38 ;  /* 0x0000004023237824 */ /* 0x000fe400078e0226 */
[----:B------:R-:W-:Y:S02]  /*0c50*/  IMAD.MOV.U32 R38, RZ, RZ, RZ ;  /* 0x000000ffff267224 */ /* 0x000fe400078e00ff */
[----:B------:R-:W-:Y:S02]  /*0c60*/  IMAD.MOV R40, RZ, RZ, -R40 ;  /* 0x000000ffff287224 */ /* 0x000fe400078e0a28 */
[----:B------:R-:W-:-:S04]  /*0c70*/  IMAD.HI.U32 R41, R36, R47, RZ ;  /* 0x0000002f24297227 */ /* 0x000fc800078e00ff */
[----:B------:R-:W-:Y:S02]  /*0c80*/  IMAD.MOV R37, RZ, RZ, -R37 ;  /* 0x000000ffff257224 */ /* 0x000fe400078e0a25 */
[----:B------:R-:W-:Y:S01]  /*0c90*/  IMAD.HI.U32 R38, R39, R49, R38 ;  /* 0x0000003127267227 */ /* 0x000fe200078e0026 */
[----:B------:R-:W-:-:S03]  /*0ca0*/  IABS R49, R7 ;  /* 0x0000000700317213 */ /* 0x000fc60000000000 */
[C---:B------:R-:W-:Y:S01]  /*0cb0*/  IMAD R39, R32.reuse, R40, R45 ;  /* 0x0000002820277224 */ /* 0x040fe200078e022d */
[----:B------:R-:W-:Y:S01]  /*0cc0*/  IABS R40, R6 ;  /* 0x0000000600287213 */ /* 0x000fe20000000000 */
[----:B------:R-:W-:Y:S02]  /*0cd0*/  IMAD.MOV R41, RZ, RZ, -R41 ;  /* 0x000000ffff297224 */ /* 0x000fe400078e0a29 */
[C---:B------:R-:W-:Y:S01]  /*0ce0*/  IMAD R37, R32.reuse, R37, R43 ;  /* 0x0000002520257224 */ /* 0x040fe200078e022b */
[C---:B------:R-:W-:Y:S01]  /*0cf0*/  ISETP.GT.U32.AND P5, PT, R32.reuse, R39, PT ;  /* 0x000000272000720c */ /* 0x040fe20003fa4070 */
[----:B------:R-:W-:Y:S02]  /*0d00*/  IMAD.MOV.U32 R43, RZ, RZ, R42 ;  /* 0x000000ffff2b7224 */ /* 0x000fe400078e002a */
[C---:B------:R-:W-:Y:S01]  /*0d10*/  IMAD R41, R32.reuse, R41, R47 ;  /* 0x0000002920297224 */ /* 0x040fe200078e022f */
[----:B------:R-:W-:Y:S01]  /*0d20*/  ISETP.GT.U32.AND P4, PT, R32, R37, PT ;  /* 0x000000252000720c */ /* 0x000fe20003f84070 */
[----:B------:R-:W-:-:S02]  /*0d30*/  IMAD.MOV.U32 R47, RZ, RZ, R40 ;  /* 0x000000ffff2f7224 */ /* 0x000fc400078e0028 */
[----:B------:R-:W-:Y:S01]  /*0d40*/  IMAD.HI.U32 R40, R36, R43, RZ ;  /* 0x0000002b24287227 */ /* 0x000fe200078e00ff */
[----:B------:R-:W-:-:S03]  /*0d50*/  ISETP.GT.U32.AND P2, PT, R32, R41, PT ;  /* 0x000000292000720c */ /* 0x000fc60003f44070 */
[----:B------:R-:W-:-:S04]  /*0d60*/  IMAD.HI.U32 R42, R36, R47, RZ ;  /* 0x0000002f242a7227 */ /* 0x000fc800078e00ff */
[----:B------:R-:W-:Y:S02]  /*0d70*/  IMAD.MOV R45, RZ, RZ, -R40 ;  /* 0x000000ffff2d7224 */ /* 0x000fe400078e0a28 */
[----:B------:R-:W-:-:S04]  /*0d80*/  IMAD.HI.U32 R40, R36, R49, RZ ;  /* 0x0000003124287227 */ /* 0x000fc800078e00ff */
[----:B------:R-:W-:-:S04]  /*0d90*/  IMAD.HI.U32 R44, R36, R51, RZ ;  /* 0x00000033242c7227 */ /* 0x000fc800078e00ff */
[----:B------:R-:W-:Y:S02]  /*0da0*/  IMAD.MOV R46, RZ, RZ, -R42 ;  /* 0x000000ffff2e7224 */ /* 0x000fe400078e0a2a */
[----:B------:R-:W-:-:S04]  /*0db0*/  IMAD.HI.U32 R42, R36, R53, RZ ;  /* 0x00000035242a7227 */ /* 0x000fc800078e00ff */
[----:B------:R-:W-:Y:S02]  /*0dc0*/  IMAD.MOV R40, RZ, RZ, -R40 ;  /* 0x000000ffff287224 */ /* 0x000fe400078e0a28 */
[----:B------:R-:W-:Y:S02]  /*0dd0*/  IMAD.MOV R44, RZ, RZ, -R44 ;  /* 0x000000ffff2c7224 */ /* 0x000fe400078e0a2c */
[C---:B------:R-:W-:Y:S02]  /*0de0*/  IMAD R43, R32.reuse, R45, R43 ;  /* 0x0000002d202b7224 */ /* 0x040fe400078e022b */
[----:B------:R-:W-:Y:S02]  /*0df0*/  IMAD.MOV R42, RZ, RZ, -R42 ;  /* 0x000000ffff2a7224 */ /* 0x000fe400078e0a2a */
[C---:B------:R-:W-:Y:S01]  /*0e00*/  IMAD R45, R32.reuse, R46, R47 ;  /* 0x0000002e202d7224 */ /* 0x040fe200078e022f */
[C---:B------:R-:W-:Y:S01]  /*0e10*/  ISETP.GT.U32.AND P1, PT, R32.reuse, R43, PT ;  /* 0x0000002b2000720c */ /* 0x040fe20003f24070 */
[----:B------:R-:W-:-:S02]  /*0e20*/  IMAD R47, R32, R40, R49 ;  /* 0x00000028202f7224 */ /* 0x000fc400078e0231 */
[C---:B------:R-:W-:Y:S01]  /*0e30*/  IMAD R49, R32.reuse, R44, R51 ;  /* 0x0000002c20317224 */ /* 0x040fe200078e0233 */
[----:B------:R-:W-:Y:S01]  /*0e40*/  ISETP.GT.U32.AND P0, PT, R32, R45, PT ;  /* 0x0000002d2000720c */ /* 0x000fe20003f04070 */
[----:B------:R-:W-:Y:S01]  /*0e50*/  IMAD.HI.U32 R40, R36, R55, RZ ;  /* 0x0000003724287227 */ /* 0x000fe200078e00ff */
[----:B------:R-:W-:-:S03]  /*0e60*/  ISETP.GT.U32.AND P3, PT, R32, R47, PT ;  /* 0x0000002f2000720c */ /* 0x000fc60003f64070 */
[----:B------:R-:W-:Y:S02]  /*0e70*/  IMAD R51, R32, R42, R53 ;  /* 0x0000002a20337224 */ /* 0x000fe400078e0235 */
        /* <DEDUP_REMOVED lines=10> */
[C---:B------:R-:W-:Y:S02]  /*0f20*/  IMAD R55, R32.reuse, R46, R57 ;  /* 0x0000002e20377224 */ /* 0x040fe400078e0239 */
[----:B------:R-:W-:-:S02]  /*0f30*/  IMAD R57, R32, R40, R59 ;  /* 0x0000002820397224 */ /* 0x000fc400078e023b */
[----:B------:R-:W-:Y:S02]  /*0f40*/  IMAD R59, R32, R44, R61 ;  /* 0x0000002c203b7224 */ /* 0x000fe400078e023d */
[----:B------:R-:W-:-:S04]  /*0f50*/  IMAD.HI.U32 R40, R36, R65, RZ ;  /* 0x0000004124287227 */ /* 0x000fc800078e00ff */
        /* <DEDUP_REMOVED lines=28> */
[C---:B------:R-:W-:Y:S02]  /*1120*/  IMAD R83, R32.reuse, R44, R85 ;  /* 0x0000002c20537224 */ /* 0x040fe400078e0255 */
[----:B------:R-:W-:Y:S02]  /*1130*/  IMAD R85, R32, R42, R87 ;  /* 0x0000002a20557224 */ /* 0x000fe400078e0257 */
[----:B------:R-:W-:-:S04]  /*1140*/  IMAD.HI.U32 R40, R36, R89, RZ ;  /* 0x0000005924287227 */ /* 0x000fc800078e00ff */
[----:B------:R-:W-:-:S04]  /*1150*/  IMAD.HI.U32 R42, R36, R91, RZ ;  /* 0x0000005b242a7227 */ /* 0x000fc800078e00ff */
[----:B------:R-:W-:Y:S02]  /*1160*/  IMAD.MOV R87, RZ, RZ, -R40 ;  /* 0x000000ffff577224 */ /* 0x000fe400078e0a28 */
[----:B------:R-:W-:-:S04]  /*1170*/  IMAD.HI.U32 R40, R36, R93, RZ ;  /* 0x0000005d24287227 */ /* 0x000fc800078e00ff */
[----:B------:R-:W-:Y:S02]  /*1180*/  IMAD.MOV R46, RZ, RZ, -R42 ;  /* 0x000000ffff2e7224 */ /* 0x000fe400078e0a2a */
[----:B------:R-:W-:-:S04]  /*1190*/  IMAD.HI.U32 R42, R36, R95, RZ ;  /* 0x0000005f242a7227 */ /* 0x000fc800078e00ff */
[----:B------:R-:W-:Y:S02]  /*11a0*/  IMAD.MOV R40, RZ, RZ, -R40 ;  /* 0x000000ffff287224 */ /* 0x000fe400078e0a28 */
[----:B------:R-:W-:-:S04]  /*11b0*/  IMAD.HI.U32 R44, R36, R97, RZ ;  /* 0x00000061242c7227 */ /* 0x000fc800078e00ff */
[----:B------:R-:W-:Y:S02]  /*11c0*/  IMAD.MOV R42, RZ, RZ, -R42 ;  /* 0x000000ffff2a7224 */ /* 0x000fe400078e0a2a */
[C---:B------:R-:W-:Y:S02]  /*11d0*/  IMAD R87, R32.reuse, R87, R89 ;  /* 0x0000005720577224 */ /* 0x040fe400078e0259 */
[C---:B------:R-:W-:Y:S02]  /*11e0*/  IMAD R89, R32.reuse, R46, R91 ;  /* 0x0000002e20597224 */ /* 0x040fe400078e025b */
[C---:B------:R-:W-:Y:S01]  /*11f0*/  IMAD R91, R32.reuse, R40, R93 ;  /* 0x00000028205b7224 */ /* 0x040fe200078e025d */
[----:B------:R-:W-:Y:S01]  /*1200*/  IABS R40, R27 ;  /* 0x0000001b00287213 */ /* 0x000fe20000000000 */
[----:B------:R-:W-:Y:S02]  /*1210*/  IMAD.MOV R44, RZ, RZ, -R44 ;  /* 0x000000ffff2c7224 */ /* 0x000fe400078e0a2c */
[----:B------:R-:W-:-:S02]  /*1220*/  IMAD R93, R32, R42, R95 ;  /* 0x0000002a205d7224 */ /* 0x000fc400078e025f */
[----:B------:R-:W-:-:S04]  /*1230*/  IMAD.HI.U32 R42, R36, R103, RZ ;  /* 0x00000067242a7227 */ /* 0x000fc800078e00ff */
[C---:B------:R-:W-:Y:S02]  /*1240*/  IMAD R95, R32.reuse, R44, R97 ;  /* 0x0000002c205f7224 */ /* 0x040fe400078e0261 */
[----:B------:R-:W-:Y:S02]  /*1250*/  IMAD.MOV R44, RZ, RZ, -R42 ;  /* 0x000000ffff2c7224 */ /* 0x000fe400078e0a2a */
[--C-:B------:R-:W-:Y:S02]  /*1260*/  @!P5 IMAD.IADD R39, R39, 0x1, -R32.reuse ;  /* 0x000000012727d824 */ /* 0x100fe400078e0a20 */
[C---:B------:R-:W-:Y:S02]  /*1270*/  IMAD R103, R32.reuse, R44, R103 ;  /* 0x0000002c20677224 */ /* 0x040fe400078e0267 */
[--C-:B------:R-:W-:Y:S02]  /*1280*/  @!P4 IMAD.IADD R37, R37, 0x1, -R32.reuse ;  /* 0x000000012525c824 */ /* 0x100fe400078e0a20 */
[--C-:B------:R-:W-:Y:S01]  /*1290*/  @!P2 IMAD.IADD R41, R41, 0x1, -R32.reuse ;  /* 0x000000012929a824 */ /* 0x100fe200078e0a20 */
[C---:B------:R-:W-:Y:S01]  /*12a0*/  ISETP.GT.U32.AND P6, PT, R32.reuse, R103, PT ;  /* 0x000000672000720c */ /* 0x040fe20003fc4070 */
[--C-:B------:R-:W-:Y:S01]  /*12b0*/  @!P1 IMAD.IADD R43, R43, 0x1, -R32.reuse ;  /* 0x000000012b2b9824 */ /* 0x100fe200078e0a20 */
[C---:B------:R-:W-:Y:S01]  /*12c0*/  ISETP.GT.U32.AND P1, PT, R32.reuse, R39, PT ;  /* 0x000000272000720c */ /* 0x040fe20003f24070 */
[--C-:B------:R-:W-:Y:S01]  /*12d0*/  @!P0 IMAD.IADD R45, R45, 0x1, -R32.reuse ;  /* 0x000000012d2d8824 */ /* 0x100fe200078e0a20 */
[C---:B------:R-:W-:Y:S01]  /*12e0*/  ISETP.GT.U32.AND P2, PT, R32.reuse, R37, PT ;  /* 0x000000252000720c */ /* 0x040fe20003f44070 */
[----:B------:R-:W-:Y:S01]  /*12f0*/  @!P3 IMAD.IADD R47, R47, 0x1, -R32 ;  /* 0x000000012f2fb824 */ /* 0x000fe200078e0a20 */
[C---:B------:R-:W-:Y:S01]  /*1300*/  ISETP.GT.U32.AND P0, PT, R32.reuse, R41, PT ;  /* 0x000000292000720c */ /* 0x040fe20003f04070 */
[----:B------:R-:W-:Y:S01]  /*1310*/  IMAD.MOV.U32 R97, RZ, RZ, R40 ;  /* 0x000000ffff617224 */ /* 0x000fe200078e0028 */
[----:B------:R-:W-:Y:S01]  /*1320*/  ISETP.GT.U32.AND P3, PT, R32, R43, PT ;  /* 0x0000002b2000720c */ /* 0x000fe20003f64070 */
[----:B------:R-:W-:Y:S01]  /*1330*/  IMAD.HI.U32 R38, R38, R66, RZ ;  /* 0x0000004226267227 */ /* 0x000fe200078e00ff */
[----:B------:R-:W-:-:S03]  /*1340*/  ISETP.GT.U32.AND P5, PT, R32, R45, PT ;  /* 0x0000002d2000720c */ /* 0x000fc60003fa4070 */
[--C-:B------:R-:W-:Y:S01]  /*1350*/  @!P6 IMAD.IADD R103, R103, 0x1, -R32.reuse ;  /* 0x000000016767e824 */ /* 0x100fe200078e0a20 */
[C---:B------:R-:W-:Y:S01]  /*1360*/  ISETP.GT.U32.AND P6, PT, R32.reuse, R47, PT ;  /* 0x0000002f2000720c */ /* 0x040fe20003fc4070 */
        /* <DEDUP_REMOVED lines=8> */
[----:B------:R-:W-:Y:S01]  /*13f0*/  @!P5 IMAD.IADD R45, R45, 0x1, -R32 ;  /* 0x000000012d2dd824 */ /* 0x000fe200078e0a20 */
        /* <DEDUP_REMOVED lines=20> */
[----:B------:R-:W-:Y:S01]  /*1540*/  ISETP.GT.U32.AND P4, PT, R32, R63, PT ;  /* 0x0000003f2000720c */ /* 0x000fe20003f84070 */
[----:B------:R-:W-:-:S02]  /*1550*/  @!P6 IMAD.IADD R61, R61, 0x1, -R32 ;  /* 0x000000013d3de824 */ /* 0x000fc400078e0a20 */
        /* <DEDUP_REMOVED lines=12> */
[----:B------:R-:W-:-:S02]  /*1620*/  IMAD.MOV R42, RZ, RZ, -R40 ;  /* 0x000000ffff2a7224 */ /* 0x000fc400078e0a28 */
        /* <DEDUP_REMOVED lines=22> */
[----:B------:R-:W-:-:S04]  /*1790*/  IMAD.HI.U32 R36, R36, R101, RZ ;  /* 0x0000006524247227 */ /* 0x000fc800078e00ff */
[--C-:B------:R-:W-:Y:S01]  /*17a0*/  @!P3 IMAD.IADD R71, R71, 0x1, -R32.reuse ;  /* 0x000000014747b824 */ /* 0x100fe200078e0a20 */
[C---:B------:R-:W-:Y:S01]  /*17b0*/  ISETP.GT.U32.AND P3, PT, R32.reuse, R89, PT ;  /* 0x000000592000720c */ /* 0x040fe20003f64070 */
[--C-:B------:R-:W-:Y:S01]  /*17c0*/  @!P4 IMAD.IADD R75, R75, 0x1, -R32.reuse ;  /* 0x000000014b4bc824 */ /* 0x100fe200078e0a20 */
[C---:B------:R-:W-:Y:S01]  /*17d0*/  ISETP.GT.U32.AND P4, PT, R32.reuse, R91, PT ;  /* 0x0000005b2000720c */ /* 0x040fe20003f84070 */
[----:B------:R-:W-:Y:S01]  /*17e0*/  @!P5 IMAD.IADD R79, R79, 0x1, -R32 ;  /* 0x000000014f4fd824 */ /* 0x000fe200078e0a20 */
[----:B------:R-:W-:Y:S01]  /*17f0*/  ISETP.GT.U32.AND P5, PT, R32, R95, PT ;  /* 0x0000005f2000720c */ /* 0x000fe20003fa4070 */
[----:B------:R-:W-:Y:S02]  /*1800*/  IMAD.MOV R40, RZ, RZ, -R40 ;  /* 0x000000ffff287224 */ /* 0x000fe400078e0a28 */
[----:B------:R-:W-:Y:S02]  /*1810*/  IMAD.MOV R36, RZ, RZ, -R36 ;  /* 0x000000ffff247224 */ /* 0x000fe400078e0a24 */
[----:B------:R-:W-:-:S02]  /*1820*/  IMAD.MOV R38, RZ, RZ, -R38 ;  /* 0x000000ffff267224 */ /* 0x000fc400078e0a26 */
[C---:B------:R-:W-:Y:S02]  /*1830*/  IMAD R99, R32.reuse, R40, R99 ;  /* 0x0000002820637224 */ /* 0x040fe400078e0263 */
[C---:B------:R-:W-:Y:S01]  /*1840*/  IMAD R101, R32.reuse, R36, R101 ;  /* 0x0000002420657224 */ /* 0x040fe200078e0265 */
[----:B------:R-:W-:Y:S01]  /*1850*/  SHF.R.S32.HI R36, RZ, 0x6, R34 ;  /* 0x00000006ff247819 */ /* 0x000fe20000011422 */
[C---:B------:R-:W-:Y:S02]  /*1860*/  IMAD R97, R32.reuse, R42, R97 ;  /* 0x0000002a20617224 */ /* 0x040fe400078e0261 */
[----:B------:R-:W-:Y:S01]  /*1870*/  IMAD R66, R33, R38, R66 ;  /* 0x0000002621427224 */ /* 0x000fe200078e0242 */
[----:B------:R-:W-:Y:S01]  /*1880*/  SHF.R.S32.HI R38, RZ, 0x2, R34 ;  /* 0x00000002ff267819 */ /* 0x000fe20000011422 */
        /* <DEDUP_REMOVED lines=35> */
[----:B------:R-:W-:Y:S01]  /*1ac0*/  ISETP.GT.U32.AND P0, PT, R33, R66, PT ;  /* 0x000000422100720c */ /* 0x000fe20003f04070 */
[--C-:B------:R-:W-:Y:S01]  /*1ad0*/  @!P3 IMAD.IADD R91, R91, 0x1, -R32.reuse ;  /* 0x000000015b5bb824 */ /* 0x100fe200078e0a20 */
[----:B------:R-:W-:Y:S01]  /*1ae0*/  ISETP.GE.AND P3, PT, R29, RZ, PT ;  /* 0x000000ff1d00720c */ /* 0x000fe20003f66270 */
[--C-:B------:R-:W-:Y:S01]  /*1af0*/  @!P4 IMAD.IADD R93, R93, 0x1, -R32.reuse ;  /* 0x000000015d5dc824 */ /* 0x100fe200078e0a20 */
[----:B------:R-:W-:Y:S01]  /*1b00*/  ISETP.GE.AND P4, PT, R3, RZ, PT ;  /* 0x000000ff0300720c */ /* 0x000fe20003f86270 */
[--C-:B------:R-:W-:Y:S01]  /*1b10*/  @!P5 IMAD.IADD R95, R95, 0x1, -R32.reuse ;  /* 0x000000015f5fd824 */ /* 0x100fe200078e0a20 */
[----:B------:R-:W-:Y:S01]  /*1b20*/  ISETP.GE.AND P5, PT, R4, RZ, PT ;  /* 0x000000ff0400720c */ /* 0x000fe20003fa6270 */
[--C-:B------:R-:W-:Y:S01]  /*1b30*/  @!P1 IMAD.IADD R99, R99, 0x1, -R32.reuse ;  /* 0x0000000163639824 */ /* 0x100fe200078e0a20 */
[----:B------:R-:W-:Y:S01]  /*1b40*/  ISETP.GE.AND P1, PT, R6, RZ, PT ;  /* 0x000000ff0600720c */ /* 0x000fe20003f26270 */
[----:B------:R-:W-:Y:S01]  /*1b50*/  IMAD.SHL.U32 R34, R34, 0x2, RZ ;  /* 0x0000000222227824 */ /* 0x000fe200078e00ff */
[----:B------:R-:W-:Y:S01]  /*1b60*/  SGXT R36, R36, 0x1 ;  /* 0x000000012424781a */ /* 0x000fe20000000200 */
[--C-:B------:R-:W-:Y:S01]  /*1b70*/  @!P2 IMAD.IADD R97, R97, 0x1, -R32.reuse ;  /* 0x000000016161a824 */ /* 0x100fe200078e0a20 */
[----:B------:R-:W-:Y:S01]  /*1b80*/  ISETP.GE.AND P2, PT, R7, RZ, PT ;  /* 0x000000ff0700720c */ /* 0x000fe20003f46270 */
[----:B------:R-:W-:Y:S01]  /*1b90*/  @!P0 IMAD.IADD R66, R66, 0x1, -R33 ;  /* 0x0000000142428824 */ /* 0x000fe200078e0a21 */
[----:B------:R-:W-:Y:S01]  /*1ba0*/  ISETP.GE.AND P0, PT, R5, RZ, PT ;  /* 0x000000ff0500720c */ /* 0x000fe20003f06270 */
[----:B------:R-:W-:Y:S01]  /*1bb0*/  @!P3 IMAD.MOV R37, RZ, RZ, -R37 ;  /* 0x000000ffff25b224 */ /* 0x000fe200078e0a25 */
[----:B------:R-:W-:Y:S01]  /*1bc0*/  ISETP.GE.AND P3, PT, R8, RZ, PT ;  /* 0x000000ff0800720c */ /* 0x000fe20003f66270 */
[----:B------:R-:W-:Y:S01]  /*1bd0*/  @!P4 IMAD.MOV R39, RZ, RZ, -R39 ;  /* 0x000000ffff27c224 */ /* 0x000fe200078e0a27 */
[----:B------:R-:W-:Y:S01]  /*1be0*/  ISETP.GE.AND P4, PT, R9, RZ, PT ;  /* 0x000000ff0900720c */ /* 0x000fe20003f86270 */
[----:B------:R-:W-:Y:S01]  /*1bf0*/  @!P5 IMAD.MOV R41, RZ, RZ, -R41 ;  /* 0x000000ffff29d224 */ /* 0x000fe200078e0a29 */
[----:B------:R-:W-:Y:S01]  /*1c00*/  ISETP.GE.AND P5, PT, R30, RZ, PT ;  /* 0x000000ff1e00720c */ /* 0x000fe20003fa6270 */
[----:B------:R-:W-:Y:S01]  /*1c10*/  @!P1 IMAD.MOV R45, RZ, RZ, -R45 ;  /* 0x000000ffff2d9224 */ /* 0x000fe200078e0a2d */
[----:B------:R-:W-:Y:S01]  /*1c20*/  ISETP.GE.AND P1, PT, R11, RZ, PT ;  /* 0x000000ff0b00720c */ /* 0x000fe20003f26270 */
[----:B------:R-:W-:Y:S01]  /*1c30*/  @!P6 IMAD.IADD R101, R101, 0x1, -R32 ;  /* 0x000000016565e824 */ /* 0x000fe200078e0a20 */
[----:B------:R-:W-:Y:S01]  /*1c40*/  SGXT R38, R38, 0x1 ;  /* 0x000000012626781a */ /* 0x000fe20000000200 */
        /* <DEDUP_REMOVED lines=11> */
[----:B------:R-:W-:-:S02]  /*1d00*/  ISETP.GE.AND P1, PT, R31, RZ, PT ;  /* 0x000000ff1f00720c */ /* 0x000fc40003f26270 */
[----:B------:R-:W-:Y:S01]  /*1d10*/  LOP3.LUT R105, R36, 0x90, RZ, 0xc0, !PT ;  /* 0x0000009024697812 */ /* 0x000fe200078ec0ff */
        /* <DEDUP_REMOVED lines=25> */
[----:B------:R-:W-:Y:S01]  /*1eb0*/  LOP3.LUT R32, RZ, R73, RZ, 0x33, !PT ;  /* 0x00000049ff207212 */ /* 0x000fe200078e33ff */
        /* <DEDUP_REMOVED lines=9> */
[----:B------:R-:W-:Y:S01]  /*1f50*/  ISETP.NE.AND P5, PT, R73, RZ, PT ;  /* 0x000000ff4900720c */ /* 0x000fe20003fa5270 */
[----:B------:R-:W-:Y:S01]  /*1f60*/  @!P1 IMAD.MOV R97, RZ, RZ, -R97 ;  /* 0x000000ffff619224 */ /* 0x000fe200078e0a61 */
[----:B------:R-:W-:-:S02]  /*1f70*/  LOP3.LUT R107, R107, 0x10, R34, 0x78, !PT ;  /* 0x000000106b6b7812 */ /* 0x000fc400078e7822 */
[----:B------:R-:W-:Y:S01]  /*1f80*/  LOP3.LUT R132, R105, 0x7e, R34, 0x78, !PT ;  /* 0x0000007e69847812 */ /* 0x000fe200078e7822 */
[----:B------:R-:W-:Y:S01]  /*1f90*/  IMAD R34, R133, R136, RZ ;  /* 0x0000008885227224 */ /* 0x000fe200078e02ff */
[C---:B------:R-:W-:Y:S01]  /*1fa0*/  SEL R37, R32.reuse, R37, !P5 ;  /* 0x0000002520257207 */ /* 0x040fe20006800000 */
[----:B------:R-:W-:Y:S01]  /*1fb0*/  @!P0 IMAD.MOV R95, RZ, RZ, -R95 ;  /* 0x000000ffff5f8224 */ /* 0x000fe200078e0a5f */
[----:B------:R-:W-:Y:S01]  /*1fc0*/  SEL R39, R32, R39, !P5 ;  /* 0x0000002720277207 */ /* 0x000fe20006800000 */
[----:B------:R-:W-:Y:S01]  /*1fd0*/  @!P2 IMAD.MOV R99, RZ, RZ, -R99 ;  /* 0x000000ffff63a224 */ /* 0x000fe200078e0a63 */
[----:B------:R-:W-:Y:S01]  /*1fe0*/  ISETP.GE.AND P6, PT, R2, RZ, PT ;  /* 0x000000ff0200720c */ /* 0x000fe20003fc6270 */
[----:B--2---:R-:W-:Y:S01]  /*1ff0*/  IMAD R37, R37, UR10, RZ ;  /* 0x0000000a25257c24 */ /* 0x004fe2000f8e02ff */
[C---:B------:R-:W-:Y:S01]  /*2000*/  SEL R43, R32.reuse, R43, !P5 ;  /* 0x0000002b202b7207 */ /* 0x040fe20006800000 */
[----:B------:R-:W-:Y:S01]  /*2010*/  IMAD R39, R39, UR10, RZ ;  /* 0x0000000a27277c24 */ /* 0x000fe2000f8e02ff */
[C---:B------:R-:W-:Y:S01]  /*2020*/  SEL R45, R32.reuse, R45, !P5 ;  /* 0x0000002d202d7207 */ /* 0x040fe20006800000 */
[----:B------:R-:W-:Y:S01]  /*2030*/  @!P3 IMAD.MOV R101, RZ, RZ, -R101 ;  /* 0x000000ffff65b224 */ /* 0x000fe200078e0a65 */
[C---:B------:R-:W-:Y:S01]  /*2040*/  SEL R47, R32.reuse, R47, !P5 ;  /* 0x0000002f202f7207 */ /* 0x040fe20006800000 */
[----:B------:R-:W-:Y:S01]  /*2050*/  @!P4 IMAD.MOV R103, RZ, RZ, -R103 ;  /* 0x000000ffff67c224 */ /* 0x000fe200078e0a67 */
[----:B------:R-:W-:Y:S01]  /*2060*/  SEL R49, R32, R49, !P5 ;  /* 0x0000003120317207 */ /* 0x000fe20006800000 */
[----:B------:R-:W-:Y:S01]  /*2070*/  IMAD R43, R43, UR10, RZ ;  /* 0x0000000a2b2b7c24 */ /* 0x000fe2000f8e02ff */
[----:B---3--:R-:W-:Y:S01]  /*2080*/  LEA R131, P1, R34, UR12, 0x1 ;  /* 0x0000000c22837c11 */ /* 0x008fe2000f8208ff */
[----:B------:R-:W-:Y:S01]  /*2090*/  IMAD R45, R45, UR10, RZ ;  /* 0x0000000a2d2d7c24 */ /* 0x000fe2000f8e02ff */
[----:B------:R-:W-:Y:S01]  /*20a0*/  ISETP.NE.AND P0, PT, R72, RZ, PT ;  /* 0x000000ff4800720c */ /* 0x000fe20003f05270 */
[----:B------:R-:W-:Y:S01]  /*20b0*/  IMAD R47, R47, UR10, RZ ;  /* 0x0000000a2f2f7c24 */ /* 0x000fe2000f8e02ff */
[C---:B------:R-:W-:Y:S01]  /*20c0*/  SEL R41, R32.reuse, R41, !P5 ;  /* 0x0000002920297207 */ /* 0x040fe20006800000 */
[----:B------:R-:W-:Y:S01]  /*20d0*/  IMAD R49, R49, UR10, RZ ;  /* 0x0000000a31317c24 */ /* 0x000fe2000f8e02ff */
[----:B------:R-:W-:Y:S01]  /*20e0*/  SEL R33, R32, R83, !P5 ;  /* 0x0000005320217207 */ /* 0x000fe20006800000 */
[----:B------:R-:W-:Y:S01]  /*20f0*/  @!P6 IMAD.MOV R66, RZ, RZ, -R66 ;  /* 0x000000ffff42e224 */ /* 0x000fe200078e0a42 */
[----:B------:R-:W-:Y:S01]  /*2100*/  LEA.HI.X.SX32 R83, R34, UR13, 0x1, P1 ;  /* 0x0000000d22537c11 */ /* 0x000fe200088f0eff */
[----:B------:R-:W-:Y:S01]  /*2110*/  IMAD R41, R41, UR10, RZ ;  /* 0x0000000a29297c24 */ /* 0x000fe2000f8e02ff */
[C---:B------:R-:W-:Y:S01]  /*2120*/  SEL R53, R32.reuse, R53, !P5 ;  /* 0x0000003520357207 */ /* 0x040fe20006800000 */
[----:B------:R-:W-:Y:S01]  /*2130*/  IMAD R33, R33, UR10, RZ ;  /* 0x0000000a21217c24 */ /* 0x000fe2000f8e02ff */
[C---:B------:R-:W-:Y:S01]  /*2140*/  SEL R55, R32.reuse, R55, !P5 ;  /* 0x0000003720377207 */ /* 0x040fe20006800000 */
[----:B------:R-:W-:Y:S01]  /*2150*/  IMAD.IADD R130, R107, 0x1, R130 ;  /* 0x000000016b827824 */ /* 0x000fe200078e0282 */
[C---:B------:R-:W-:Y:S01]  /*2160*/  SEL R57, R32.reuse, R57, !P5 ;  /* 0x0000003920397207 */ /* 0x040fe20006800000 */
[----:B------:R-:W-:Y:S01]  /*2170*/  IMAD R53, R53, UR10, RZ ;  /* 0x0000000a35357c24 */ /* 0x000fe2000f8e02ff */
[C---:B------:R-:W-:Y:S01]  /*2180*/  SEL R59, R32.reuse, R59, !P5 ;  /* 0x0000003b203b7207 */ /* 0x040fe20006800000 */
[----:B------:R-:W-:Y:S01]  /*2190*/  IMAD R55, R55, UR10, RZ ;  /* 0x0000000a37377c24 */ /* 0x000fe2000f8e02ff */
[----:B------:R-:W-:Y:S01]  /*21a0*/  LEA R152, P1, R37, UR14, 0x1 ;  /* 0x0000000e25987c11 */ /* 0x000fe2000f8208ff */
[----:B------:R-:W-:Y:S01]  /*21b0*/  IMAD R57, R57, UR10, RZ ;  /* 0x0000000a39397c24 */ /* 0x000fe2000f8e02ff */
[----:B------:R-:W-:Y:S01]  /*21c0*/  LEA R150, P2, R39, UR14, 0x1 ;  /* 0x0000000e27967c11 */ /* 0x000fe2000f8408ff */
[----:B------:R-:W-:Y:S01]  /*21d0*/  IMAD R59, R59, UR10, RZ ;  /* 0x0000000a3b3b7c24 */ /* 0x000fe2000f8e02ff */
[----:B------:R-:W-:Y:S01]  /*21e0*/  SEL R51, R32, R51, !P5 ;  /* 0x0000003320337207 */ /* 0x000fe20006800000 */
[----:B------:R-:W-:Y:S01]  /*21f0*/  IMAD.SHL.U32 R136, R136, 0x10, RZ ;  /* 0x0000001088887824 */ /* 0x000fe200078e00ff */
[----:B------:R-:W-:-:S02]  /*2200*/  SEL R61, R32, R61, !P5 ;  /* 0x0000003d203d7207 */ /* 0x000fc40006800000 */
[C---:B------:R-:W-:Y:S01]  /*2210*/  SEL R63, R32.reuse, R63, !P5 ;  /* 0x0000003f203f7207 */ /* 0x040fe20006800000 */
[----:B------:R-:W-:Y:S01]  /*2220*/  IMAD R51, R51, UR10, RZ ;  /* 0x0000000a33337c24 */ /* 0x000fe2000f8e02ff */
        /* <DEDUP_REMOVED lines=32> */
[----:B------:R-:W-:-:S02]  /*2430*/  SEL R32, R32, R103, !P5 ;  /* 0x0000006720207207 */ /* 0x000fc40006800000 */
[----:B------:R-:W-:Y:S01]  /*2440*/  LEA.HI.X.SX32 R153, R37, UR15, 0x1, P1 ;  /* 0x0000000f25997c11 */ /* 0x000fe200088f0eff */
[----:B------:R-:W-:Y:S01]  /*2450*/  IMAD R36, R101, UR10, RZ ;  /* 0x0000000a65247c24 */ /* 0x000fe2000f8e02ff */
[----:B------:R-:W-:Y:S01]  /*2460*/  LEA.HI.X.SX32 R151, R39, UR15, 0x1, P2 ;  /* 0x0000000f27977c11 */ /* 0x000fe200090f0eff */
[----:B------:R-:W-:Y:S01]  /*2470*/  IMAD R32, R32, UR10, RZ ;  /* 0x0000000a20207c24 */ /* 0x000fe2000f8e02ff */
[----:B------:R-:W-:Y:S02]  /*2480*/  LEA R146, P5, R43, UR14, 0x1 ;  /* 0x0000000e2b927c11 */ /* 0x000fe4000f8a08ff */
[----:B------:R-:W-:Y:S02]  /*2490*/  CS2R R38, SRZ ;  /* 0x0000000000267805 */ /* 0x000fe4000001ff00 */
[----:B------:R-:W-:Y:S02]  /*24a0*/  LEA R144, P3, R45, UR14, 0x1 ;  /* 0x0000000e2d907c11 */ /* 0x000fe4000f8608ff */
[----:B------:R-:W-:-:S02]  /*24b0*/  LEA R142, P1, R47, UR14, 0x1 ;  /* 0x0000000e2f8e7c11 */ /* 0x000fc4000f8208ff */
[----:B------:R-:W-:Y:S02]  /*24c0*/  LEA R78, P2, R49, UR14, 0x1 ;  /* 0x0000000e314e7c11 */ /* 0x000fe4000f8408ff */
[----:B------:R-:W-:Y:S02]  /*24d0*/  LEA R148, P4, R41, UR14, 0x1 ;  /* 0x0000000e29947c11 */ /* 0x000fe4000f8808ff */
[----:B------:R-:W-:Y:S02]  /*24e0*/  @!P0 LOP3.LUT R66, RZ, R72, RZ, 0x33, !PT ;  /* 0x00000048ff428212 */ /* 0x000fe400078e33ff */
[----:B------:R-:W-:Y:S02]  /*24f0*/  LEA.HI.X.SX32 R147, R43, UR15, 0x1, P5 ;  /* 0x0000000f2b937c11 */ /* 0x000fe4000a8f0eff */
[----:B------:R-:W-:Y:S02]  /*2500*/  CS2R R42, SRZ ;  /* 0x00000000002a7805 */ /* 0x000fe4000001ff00 */
[----:B------:R-:W-:-:S02]  /*2510*/  LEA.HI.X.SX32 R145, R45, UR15, 0x1, P3 ;  /* 0x0000000f2d917c11 */ /* 0x000fc400098f0eff */
[----:B------:R-:W-:Y:S02]  /*2520*/  CS2R R44, SRZ ;  /* 0x00000000002c7805 */ /* 0x000fe4000001ff00 */
[----:B------:R-:W-:Y:S02]  /*2530*/  LEA.HI.X.SX32 R143, R47, UR15, 0x1, P1 ;  /* 0x0000000f2f8f7c11 */ /* 0x000fe400088f0eff */
[----:B------:R-:W-:Y:S02]  /*2540*/  CS2R R46, SRZ ;  /* 0x00000000002e7805 */ /* 0x000fe4000001ff00 */
[----:B------:R-:W-:Y:S02]  /*2550*/  LEA.HI.X.SX32 R79, R49, UR15, 0x1, P2 ;  /* 0x0000000f314f7c11 */ /* 0x000fe400090f0eff */
[----:B------:R-:W-:Y:S02]  /*2560*/  CS2R R48, SRZ ;  /* 0x0000000000307805 */ /* 0x000fe4000001ff00 */
[----:B------:R-:W-:-:S02]  /*2570*/  LEA.HI.X.SX32 R149, R41, UR15, 0x1, P4 ;  /* 0x0000000f29957c11 */ /* 0x000fc4000a0f0eff */
[----:B------:R-:W-:Y:S02]  /*2580*/  CS2R R40, SRZ ;  /* 0x0000000000287805 */ /* 0x000fe4000001ff00 */
[----:B------:R-:W-:Y:S02]  /*2590*/  LEA R72, P5, R53, UR14, 0x1 ;  /* 0x0000000e35487c11 */ /* 0x000fe4000f8a08ff */
[----:B------:R-:W-:Y:S02]  /*25a0*/  LEA R68, P3, R55, UR14, 0x1 ;  /* 0x0000000e37447c11 */ /* 0x000fe4000f8608ff */
[----:B------:R-:W-:Y:S02]  /*25b0*/  LEA R64, P1, R57, UR14, 0x1 ;  /* 0x0000000e39407c11 */ /* 0x000fe4000f8208ff */
[----:B------:R-:W-:Y:S02]  /*25c0*/  LEA R126, P2, R59, UR14, 0x1 ;  /* 0x0000000e3b7e7c11 */ /* 0x000fe4000f8408ff */
[----:B------:R-:W-:Y:S01]  /*25d0*/  IADD3 R128, PT, PT, R107, R35, R0 ;  /* 0x000000236b807210 */ /* 0x000fe20007ffe000 */
[----:B------:R-:W-:Y:S01]  /*25e0*/  IMAD R35, R99, UR10, RZ ;  /* 0x0000000a63237c24 */ /* 0x000fe2000f8e02ff */
[----:B------:R-:W-:Y:S01]  /*25f0*/  LEA R76, P4, R51, UR14, 0x1 ;  /* 0x0000000e334c7c11 */ /* 0x000fe2000f8808ff */
[----:B------:R-:W0:Y:S01]  /*2600*/  LDCU UR10, c[0x0][0x3a4] ;  /* 0x00007480ff0a77ac */ /* 0x000e220008000800 */
        /* <DEDUP_REMOVED lines=8> */
[----:B------:R-:W-:Y:S02]  /*2690*/  LEA.HI.X.SX32 R77, R51, UR15, 0x1, P4 ;  /* 0x0000000f334d7c11 */ /* 0x000fe4000a0f0eff */
[----:B------:R-:W-:Y:S02]  /*26a0*/  CS2R R50, SRZ ;  /* 0x0000000000327805 */ /* 0x000fe4000001ff00 */
[----:B------:R-:W-:Y:S02]  /*26b0*/  LEA R122, P5, R63, UR14, 0x1 ;  /* 0x0000000e3f7a7c11 */ /* 0x000fe4000f8a08ff */
[----:B------:R-:W-:Y:S02]  /*26c0*/  LEA R120, P3, R121, UR14, 0x1 ;  /* 0x0000000e79787c11 */ /* 0x000fe4000f8608ff */
[----:B------:R-:W-:-:S02]  /*26d0*/  LEA R162, P1, R67, UR14, 0x1 ;  /* 0x0000000e43a27c11 */ /* 0x000fc4000f8208ff */
[----:B------:R-:W-:Y:S01]  /*26e0*/  LEA R156, P2, R117, UR14, 0x1 ;  /* 0x0000000e759c7c11 */ /* 0x000fe2000f8408ff */
[----:B0-----:R-:W-:Y:S01]  /*26f0*/  IMAD R66, R66, UR10, RZ ;  /* 0x0000000a42427c24 */ /* 0x001fe2000f8e02ff */
[----:B------:R-:W-:Y:S02]  /*2700*/  LEA R124, P4, R61, UR14, 0x1 ;  /* 0x0000000e3d7c7c11 */ /* 0x000fe4000f8808ff */
[----:B------:R-:W-:Y:S02]  /*2710*/  LEA.HI.X.SX32 R123, R63, UR15, 0x1, P5 ;  /* 0x0000000f3f7b7c11 */ /* 0x000fe4000a8f0eff */
[----:B------:R-:W-:Y:S02]  /*2720*/  CS2R R62, SRZ ;  /* 0x00000000003e7805 */ /* 0x000fe4000001ff00 */
[----:B------:R-:W-:Y:S02]  /*2730*/  LEA.HI.X.SX32 R121, R121, UR15, 0x1, P3 ;  /* 0x0000000f79797c11 */ /* 0x000fe400098f0eff */
[----:B------:R-:W-:-:S02]  /*2740*/  LEA.HI.X.SX32 R119, R67, UR15, 0x1, P1 ;  /* 0x0000000f43777c11 */ /* 0x000fc400088f0eff */
[----:B------:R-:W-:Y:S02]  /*2750*/  LEA.HI.X.SX32 R117, R117, UR15, 0x1, P2 ;  /* 0x0000000f75757c11 */ /* 0x000fe400090f0eff */
[----:B------:R-:W-:Y:S02]  /*2760*/  LEA.HI.X.SX32 R125, R61, UR15, 0x1, P4 ;  /* 0x0000000f3d7d7c11 */ /* 0x000fe4000a0f0eff */
[----:B------:R-:W-:Y:S02]  /*2770*/  CS2R R60, SRZ ;  /* 0x00000000003c7805 */ /* 0x000fe4000001ff00 */
[----:B------:R-:W-:Y:S02]  /*2780*/  LEA R164, P5, R75, UR14, 0x1 ;  /* 0x0000000e4ba47c11 */ /* 0x000fe4000f8a08ff */
[----:B------:R-:W-:Y:S02]  /*2790*/  LEA R163, P3, R111, UR14, 0x1 ;  /* 0x0000000e6fa37c11 */ /* 0x000fe4000f8608ff */
[----:B------:R-:W-:-:S02]  /*27a0*/  LEA R108, P1, R109, UR14, 0x1 ;  /* 0x0000000e6d6c7c11 */ /* 0x000fc4000f8208ff */
[----:B------:R-:W-:Y:S02]  /*27b0*/  LEA R106, P2, R33, UR14, 0x1 ;  /* 0x0000000e216a7c11 */ /* 0x000fe4000f8408ff */
[----:B------:R-:W-:Y:S02]  /*27c0*/  LEA R140, P4, R71, UR14, 0x1 ;  /* 0x0000000e478c7c11 */ /* 0x000fe4000f8808ff */
[----:B------:R-:W-:Y:S02]  /*27d0*/  LEA.HI.X.SX32 R113, R75, UR15, 0x1, P5 ;  /* 0x0000000f4b717c11 */ /* 0x000fe4000a8f0eff */
[----:B------:R-:W-:Y:S02]  /*27e0*/  LEA.HI.X.SX32 R111, R111, UR15, 0x1, P3 ;  /* 0x0000000f6f6f7c11 */ /* 0x000fe400098f0eff */
[----:B------:R-:W-:Y:S02]  /*27f0*/  LEA.HI.X.SX32 R109, R109, UR15, 0x1, P1 ;  /* 0x0000000f6d6d7c11 */ /* 0x000fe400088f0eff */
[----:B------:R-:W-:-:S02]  /*2800*/  LEA.HI.X.SX32 R107, R33, UR15, 0x1, P2 ;  /* 0x0000000f216b7c11 */ /* 0x000fc400090f0eff */
[----:B------:R-:W-:Y:S02]  /*2810*/  LEA.HI.X.SX32 R115, R71, UR15, 0x1, P4 ;  /* 0x0000000f47737c11 */ /* 0x000fe4000a0f0eff */
[----:B------:R-:W-:Y:S02]  /*2820*/  LEA R102, P5, R87, UR14, 0x1 ;  /* 0x0000000e57667c11 */ /* 0x000fe4000f8a08ff */
[----:B------:R-:W-:Y:S02]  /*2830*/  LEA R100, P3, R89, UR14, 0x1 ;  /* 0x0000000e59647c11 */ /* 0x000fe4000f8608ff */
[----:B------:R-:W-:Y:S02]  /*2840*/  LEA R98, P1, R91, UR14, 0x1 ;  /* 0x0000000e5b627c11 */ /* 0x000fe4000f8208ff */
[----:B------:R-:W-:Y:S02]  /*2850*/  LEA R96, P2, R93, UR14, 0x1 ;  /* 0x0000000e5d607c11 */ /* 0x000fe4000f8408ff */
[----:B------:R-:W-:-:S02]  /*2860*/  LEA R104, P4, R85, UR14, 0x1 ;  /* 0x0000000e55687c11 */ /* 0x000fc4000f8808ff */
[----:B------:R-:W-:Y:S02]  /*2870*/  LEA.HI.X.SX32 R103, R87, UR15, 0x1, P5 ;  /* 0x0000000f57677c11 */ /* 0x000fe4000a8f0eff */
[----:B------:R-:W-:Y:S02]  /*2880*/  LEA.HI.X.SX32 R101, R89, UR15, 0x1, P3 ;  /* 0x0000000f59657c11 */ /* 0x000fe400098f0eff */
[----:B------:R-:W-:Y:S02]  /*2890*/  LEA.HI.X.SX32 R99, R91, UR15, 0x1, P1 ;  /* 0x0000000f5b637c11 */ /* 0x000fe400088f0eff */
[----:B------:R-:W-:Y:S02]  /*28a0*/  LEA.HI.X.SX32 R97, R93, UR15, 0x1, P2 ;  /* 0x0000000f5d617c11 */ /* 0x000fe400090f0eff */
[----:B------:R-:W-:Y:S01]  /*28b0*/  LEA.HI.X.SX32 R105, R85, UR15, 0x1, P4 ;  /* 0x0000000f55697c11 */ /* 0x000fe2000a0f0eff */
[----:B------:R-:W-:Y:S01]  /*28c0*/  IMAD.WIDE R84, R66, 0x2, RZ ;  /* 0x0000000242547825 */ /* 0x000fe200078e02ff */
[----:B------:R-:W-:-:S02]  /*28d0*/  LEA R92, P5, R34, UR14, 0x1 ;  /* 0x0000000e225c7c11 */ /* 0x000fc4000f8a08ff */
[----:B------:R-:W-:Y:S02]  /*28e0*/  LEA R90, P3, R35, UR14, 0x1 ;  /* 0x0000000e235a7c11 */ /* 0x000fe4000f8608ff */
[----:B------:R-:W-:Y:S02]  /*28f0*/  LEA R88, P1, R36, UR14, 0x1 ;  /* 0x0000000e24587c11 */ /* 0x000fe4000f8208ff */
[----:B------:R-:W-:Y:S02]  /*2900*/  LEA R86, P2, R32, UR14, 0x1 ;  /* 0x0000000e20567c11 */ /* 0x000fe4000f8408ff */
[----:B------:R-:W-:Y:S02]  /*2910*/  LEA R129, P0, R137, UR12, 0x1 ;  /* 0x0000000c89817c11 */ /* 0x000fe4000f8008ff */
[----:B------:R-:W-:Y:S02]  /*2920*/  LEA R94, P4, R95, UR14, 0x1 ;  /* 0x0000000e5f5e7c11 */ /* 0x000fe4000f8808ff */
[----:B------:R-:W-:-:S02]  /*2930*/  LEA.HI.X.SX32 R93, R34, UR15, 0x1, P5 ;  /* 0x0000000f225d7c11 */ /* 0x000fc4000a8f0eff */
[----:B------:R-:W-:Y:S02]  /*2940*/  LEA.HI.X.SX32 R91, R35, UR15, 0x1, P3 ;  /* 0x0000000f235b7c11 */ /* 0x000fe400098f0eff */
[----:B------:R-:W-:Y:S02]  /*2950*/  CS2R R34, SRZ ;  /* 0x0000000000227805 */ /* 0x000fe4000001ff00 */
[----:B------:R-:W-:Y:S02]  /*2960*/  LEA.HI.X.SX32 R89, R36, UR15, 0x1, P1 ;  /* 0x0000000f24597c11 */ /* 0x000fe400088f0eff */
[----:B------:R-:W-:Y:S02]  /*2970*/  CS2R R36, SRZ ;  /* 0x0000000000247805 */ /* 0x000fe4000001ff00 */
[----:B------:R-:W-:Y:S02]  /*2980*/  LEA.HI.X.SX32 R87, R32, UR15, 0x1, P2 ;  /* 0x0000000f20577c11 */ /* 0x000fe400090f0eff */
[----:B------:R-:W-:-:S02]  /*2990*/  CS2R R32, SRZ ;  /* 0x0000000000207805 */ /* 0x000fc4000001ff00 */
[----:B------:R-:W-:Y:S02]  /*29a0*/  LEA.HI.X.SX32 R95, R95, UR15, 0x1, P4 ;  /* 0x0000000f5f5f7c11 */ /* 0x000fe4000a0f0eff */
[----:B------:R-:W-:-:S07]  /*29b0*/  LEA.HI.X.SX32 R137, R137, UR13, 0x1, P0 ;  /* 0x0000000d89897c11 */ /* 0x000fce00080f0eff */
.L_x_2:
[C---:B------:R-:W-:Y:S02]  /*29c0*/  IADD3 R74, P1, PT, R84.reuse, R129, RZ ;  /* 0x00000081544a7210 */ /* 0x040fe40007f3e0ff */
[----:B------:R-:W-:Y:S02]  /*29d0*/  ISETP.GE.AND P0, PT, R135, UR7, PT ;  /* 0x0000000787007c0c */ /* 0x000fe4000bf06270 */
[----:B------:R-:W-:Y:S01]  /*29e0*/  ISETP.GE.AND P2, PT, R133, UR7, PT ;  /* 0x0000000785007c0c */ /* 0x000fe2000bf46270 */
[C---:B------:R-:W-:Y:S01]  /*29f0*/  IMAD.X R75, R85.reuse, 0x1, R137, P1 ;  /* 0x00000001554b7824 */ /* 0x040fe200008e0689 */
[----:B------:R-:W-:Y:S02]  /*2a00*/  IADD3 R70, P1, PT, R84, R131, RZ ;  /* 0x0000008354467210 */ /* 0x000fe40007f3e0ff */
[----:B------:R-:W-:Y:S02]  /*2a10*/  PRMT R165, RZ, 0x7610, R165 ;  /* 0x00007610ffa57816 */ /* 0x000fe400000000a5 */
[----:B------:R-:W-:Y:S01]  /*2a20*/  PRMT R110, RZ, 0x7610, R110 ;  /* 0x00007610ff6e7816 */ /* 0x000fe2000000006e */
[----:B------:R-:W-:-:S04]  /*2a30*/  IMAD.X R71, R85, 0x1, R83, P1 ;  /* 0x0000000155477824 */ /* 0x000fc800008e0653 */
[----:B------:R-:W2:Y:S01]  /*2a40*/  @!P0 LDG.E.U16 R165, desc[UR8][R74.64] ;  /* 0x000000084aa58981 */ /* 0x000ea2000c1e1500 */
[----:B------:R-:W-:-:S03]  /*2a50*/  ISETP.GE.AND P0, PT, R134, UR7, PT ;  /* 0x0000000786007c0c */ /* 0x000fc6000bf06270 */
[----:B------:R0:W3:Y:S01]  /*2a60*/  @!P2 LDG.E.U16 R110, desc[UR8][R70.64] ;  /* 0x00000008466ea981 */ /* 0x0000e2000c1e1500 */
[----:B------:R-:W-:Y:S01]  /*2a70*/  PRMT R112, RZ, 0x7610, R112 ;  /* 0x00007610ff707816 */ /* 0x000fe20000000070 */
[C---:B------:R-:W-:Y:S01]  /*2a80*/  IMAD.WIDE R66, R139.reuse, 0x2, R86 ;  /* 0x000000028b427825 */ /* 0x040fe200078e0256 */
[----:B------:R-:W-:Y:S01]  /*2a90*/  BAR.SYNC.DEFER_BLOCKING 0x0 ;  /* 0x0000000000007b1d */ /* 0x000fe20000010000 */
[----:B------:R-:W-:Y:S02]  /*2aa0*/  PRMT R116, RZ, 0x7610, R116 ;  /* 0x00007610ff747816 */ /* 0x000fe40000000074 */
[----:B0-----:R-:W-:Y:S01]  /*2ab0*/  IMAD.WIDE R70, R139, 0x2, R90 ;  /* 0x000000028b467825 */ /* 0x001fe200078e025a */
[----:B------:R-:W-:-:S03]  /*2ac0*/  PRMT R118, RZ, 0x7610, R118 ;  /* 0x00007610ff767816 */ /* 0x000fc60000000076 */
[----:B------:R0:W4:Y:S01]  /*2ad0*/  @!P0 LDG.E.U16 R112, desc[UR8][R66.64] ;  /* 0x0000000842708981 */ /* 0x000122000c1e1500 */
[----:B------:R-:W-:Y:S01]  /*2ae0*/  PRMT R114, RZ, 0x7610, R114 ;  /* 0x00007610ff727816 */ /* 0x000fe20000000072 */
[----:B------:R-:W-:Y:S02]  /*2af0*/  IMAD.WIDE R74, R139, 0x2, R88 ;  /* 0x000000028b4a7825 */ /* 0x000fe400078e0258 */
[----:B------:R1:W5:Y:S01]  /*2b00*/  @!P0 LDG.E.U16 R116, desc[UR8][R70.64] ;  /* 0x0000000846748981 */ /* 0x000362000c1e1500 */
[----:B------:R-:W-:-:S03]  /*2b10*/  PRMT R158, RZ, 0x7610, R158 ;  /* 0x00007610ff9e7816 */ /* 0x000fc6000000009e */
[----:B------:R-:W4:Y:S01]  /*2b20*/  @!P0 LDG.E.U16 R114, desc[UR8][R74.64] ;  /* 0x000000084a728981 */ /* 0x000f22000c1e1500 */
[----:B0-----:R-:W-:-:S05]  /*2b30*/  IMAD.WIDE R66, R139, 0x2, R92 ;  /* 0x000000028b427825 */ /* 0x001fca00078e025c */
[----:B------:R0:W5:Y:S01]  /*2b40*/  @!P0 LDG.E.U16 R118, desc[UR8][R66.64] ;  /* 0x0000000842768981 */ /* 0x000162000c1e1500 */
[C---:B-1----:R-:W-:Y:S01]  /*2b50*/  IMAD.WIDE R70, R139.reuse, 0x2, R96 ;  /* 0x000000028b467825 */ /* 0x042fe200078e0260 */
[----:B------:R-:W-:Y:S02]  /*2b60*/  PRMT R154, RZ, 0x7610, R154 ;  /* 0x00007610ff9a7816 */ /* 0x000fe4000000009a */
[----:B------:R-:W-:Y:S02]  /*2b70*/  PRMT R155, RZ, 0x7610, R155 ;  /* 0x00007610ff9b7816 */ /* 0x000fe4000000009b */
[----:B------:R1:W5:Y:S01]  /*2b80*/  @!P0 LDG.E.U16 R158, desc[UR8][R70.64] ;  /* 0x00000008469e8981 */ /* 0x000362000c1e1500 */
[----:B0-----:R-:W-:Y:S01]  /*2b90*/  IMAD.WIDE R66, R139, 0x2, R98 ;  /* 0x000000028b427825 */ /* 0x001fe200078e0262 */
[----:B------:R-:W-:-:S03]  /*2ba0*/  PRMT R160, RZ, 0x7610, R160 ;  /* 0x00007610ffa07816 */ /* 0x000fc600000000a0 */
[C---:B------:R-:W-:Y:S01]  /*2bb0*/  IMAD.WIDE R74, R139.reuse, 0x2, R94 ;  /* 0x000000028b4a7825 */ /* 0x040fe200078e025e */
[----:B------:R0:W5:Y:S03]  /*2bc0*/  @!P0 LDG.E.U16 R154, desc[UR8][R66.64] ;  /* 0x00000008429a8981 */ /* 0x000166000c1e1500 */
[C---:B-1----:R-:W-:Y:S01]  /*2bd0*/  IMAD.WIDE R70, R139.reuse, 0x2, R102 ;  /* 0x000000028b467825 */ /* 0x042fe200078e0266 */
[----:B------:R-:W-:Y:S01]  /*2be0*/  PRMT R157, RZ, 0x7610, R157 ;  /* 0x00007610ff9d7816 */ /* 0x000fe2000000009d */
[----:B------:R1:W5:Y:S04]  /*2bf0*/  @!P0 LDG.E.U16 R160, desc[UR8][R74.64] ;  /* 0x000000084aa08981 */ /* 0x000368000c1e1500 */
[----:B------:R1:W5:Y:S01]  /*2c00*/  @!P0 LDG.E.U16 R155, desc[UR8][R70.64] ;  /* 0x00000008469b8981 */ /* 0x000362000c1e1500 */
[----:B------:R-:W-:Y:S01]  /*2c10*/  PRMT R138, RZ, 0x7610, R138 ;  /* 0x00007610ff8a7816 */ /* 0x000fe2000000008a */
[----:B0-----:R-:W-:-:S04]  /*2c20*/  IMAD.WIDE R66, R139, 0x2, R104 ;  /* 0x000000028b427825 */ /* 0x001fc800078e0268 */
[C---:B-1----:R-:W-:Y:S01]  /*2c30*/  IMAD.WIDE R74, R139.reuse, 0x2, R100 ;  /* 0x000000028b4a7825 */ /* 0x042fe200078e0264 */
[----:B------:R-:W5:Y:S01]  /*2c40*/  @!P0 LDG.E.U16 R157, desc[UR8][R66.64] ;  /* 0x00000008429d8981 */ /* 0x000f62000c1e1500 */
[----:B------:R-:W-:Y:S02]  /*2c50*/  PRMT R161, RZ, 0x7610, R161 ;  /* 0x00007610ffa17816 */ /* 0x000fe400000000a1 */
[----:B------:R-:W-:Y:S01]  /*2c60*/  PRMT R159, RZ, 0x7610, R159 ;  /* 0x00007610ff9f7816 */ /* 0x000fe2000000009f */
[----:B------:R0:W5:Y:S01]  /*2c70*/  @!P0 LDG.E.U16 R138, desc[UR8][R74.64] ;  /* 0x000000084a8a8981 */ /* 0x000162000c1e1500 */
[----:B------:R-:W-:-:S05]  /*2c80*/  IMAD.WIDE R70, R139, 0x2, R108 ;  /* 0x000000028b467825 */ /* 0x000fca00078e026c */
[----:B------:R-:W5:Y:S01]  /*2c90*/  @!P0 LDG.E.U16 R161, desc[UR8][R70.64] ;  /* 0x0000000846a18981 */ /* 0x000f62000c1e1500 */
[----:B0-----:R-:W-:-:S05]  /*2ca0*/  IMAD.WIDE R74, R139, 0x2, R106 ;  /* 0x000000028b4a7825 */ /* 0x001fca00078e026a */
[----:B------:R0:W5:Y:S04]  /*2cb0*/  @!P0 LDG.E.U16 R159, desc[UR8][R74.64] ;  /* 0x000000084a9f8981 */ /* 0x000168000c1e1500 */
[----:B---3--:R1:W-:Y:S02]  /*2cc0*/  STS.U16 [R132+UR5+0x2100], R110 ;  /* 0x0021006e84007988 */ /* 0x0083e40008000405 */
[--C-:B-1----:R-:W-:Y:S01]  /*2cd0*/  IMAD.MOV.U32 R110, RZ, RZ, R163.reuse ;  /* 0x000000ffff6e7224 */ /* 0x102fe200078e00a3 */
[----:B------:R-:W-:-:S03]  /*2ce0*/  PRMT R163, RZ, 0x7610, R163 ;  /* 0x00007610ffa37816 */ /* 0x000fc600000000a3 */
[----:B------:R-:W-:Y:S01]  /*2cf0*/  IMAD.WIDE R66, R139, 0x2, R110 ;  /* 0x000000028b427825 */ /* 0x000fe200078e026e */
[----:B--2---:R1:W-:Y:S04]  /*2d00*/  STS.U16 [R132+UR5+0x2000], R165 ;  /* 0x002000a584007988 */ /* 0x0043e80008000405 */
[----:B------:R2:W3:Y:S04]  /*2d10*/  @!P0 LDG.E.U16 R163, desc[UR8][R66.64] ;  /* 0x0000000842a38981 */ /* 0x0004e8000c1e1500 */
[----:B----4-:R4:W-:Y:S01]  /*2d20*/  STS.U16 [R132+UR5], R112 ;  /* 0x0000007084007988 */ /* 0x0109e20008000405 */
[----:B-1----:R-:W-:-:S03]  /*2d30*/  PRMT R165, RZ, 0x7610, R165 ;  /* 0x00007610ffa57816 */ /* 0x002fc600000000a5 */
[----:B-----5:R1:W-:Y:S01]  /*2d40*/  STS.U16 [R132+UR5+0x200], R116 ;  /* 0x0002007484007988 */ /* 0x0203e20008000405 */
[----:B----4-:R-:W-:Y:S02]  /*2d50*/  IMAD.MOV.U32 R112, RZ, RZ, R164 ;  /* 0x000000ffff707224 */ /* 0x010fe400078e00a4 */
[--C-:B-1----:R-:W-:Y:S01]  /*2d60*/  IMAD.MOV.U32 R116, RZ, RZ, R156.reuse ;  /* 0x000000ffff747224 */ /* 0x102fe200078e009c */
[----:B------:R-:W-:Y:S01]  /*2d70*/  PRMT R156, RZ, 0x7610, R156 ;  /* 0x00007610ff9c7816 */ /* 0x000fe2000000009c */
[C---:B0-----:R-:W-:Y:S01]  /*2d80*/  IMAD.WIDE R74, R139.reuse, 0x2, R112 ;  /* 0x000000028b4a7825 */ /* 0x041fe200078e0270 */
[----:B------:R0:W-:Y:S03]  /*2d90*/  STS.U16 [R132+UR5+0x300], R118 ;  /* 0x0003007684007988 */ /* 0x0001e60008000405 */
[----:B--2---:R-:W-:Y:S01]  /*2da0*/  IMAD.WIDE R66, R139, 0x2, R116 ;  /* 0x000000028b427825 */ /* 0x004fe200078e0274 */
[----:B------:R1:W2:Y:S04]  /*2db0*/  @!P0 LDG.E.U16 R165, desc[UR8][R74.64] ;  /* 0x000000084aa58981 */ /* 0x0002a8000c1e1500 */
[----:B------:R4:W5:Y:S01]  /*2dc0*/  @!P0 LDG.E.U16 R156, desc[UR8][R66.64] ;  /* 0x00000008429c8981 */ /* 0x000962000c1e1500 */
[----:B0-----:R-:W-:Y:S01]  /*2dd0*/  IMAD.MOV.U32 R118, RZ, RZ, R162 ;  /* 0x000000ffff767224 */ /* 0x001fe200078e00a2 */
[----:B-1----:R-:W-:-:S03]  /*2de0*/  PRMT R75, RZ, 0x7610, R75 ;  /* 0x00007610ff4b7816 */ /* 0x002fc6000000004b */
[----:B----4-:R-:W-:-:S05]  /*2df0*/  IMAD.WIDE R66, R139, 0x2, R118 ;  /* 0x000000028b427825 */ /* 0x010fca00078e0276 */
[----:B------:R-:W4:Y:S04]  /*2e00*/  @!P0 LDG.E.U16 R75, desc[UR8][R66.64] ;  /* 0x00000008424b8981 */ /* 0x000f28000c1e1500 */
[----:B------:R0:W-:Y:S02]  /*2e10*/  STS.U16 [R132+UR5+0x100], R114 ;  /* 0x0001007284007988 */ /* 0x0001e40008000405 */
[--C-:B0-----:R-:W-:Y:S01]  /*2e20*/  IMAD.MOV.U32 R114, RZ, RZ, R140.reuse ;  /* 0x000000ffff727224 */ /* 0x101fe200078e008c */
[----:B------:R-:W-:-:S03]  /*2e30*/  PRMT R140, RZ, 0x7610, R140 ;  /* 0x00007610ff8c7816 */ /* 0x000fc6000000008c */
[C---:B------:R-:W-:Y:S01]  /*2e40*/  IMAD.WIDE R70, R139.reuse, 0x2, R114 ;  /* 0x000000028b467825 */ /* 0x040fe200078e0272 */
[----:B------:R0:W-:Y:S04]  /*2e50*/  STS.U16 [R132+UR5+0x600], R154 ;  /* 0x0006009a84007988 */ /* 0x0001e80008000405 */
[----:B------:R1:W5:Y:S01]  /*2e60*/  @!P0 LDG.E.U16 R140, desc[UR8][R70.64] ;  /* 0x00000008468c8981 */ /* 0x000362000c1e1500 */
[----:B------:R-:W-:-:S03]  /*2e70*/  IMAD.WIDE R166, R139, 0x2, R122 ;  /* 0x000000028ba67825 */ /* 0x000fc600078e027a */
[----:B------:R1:W-:Y:S01]  /*2e80*/  STS.U16 [R132+UR5+0x800], R155 ;  /* 0x0008009b84007988 */ /* 0x0003e20008000405 */
[----:B0-----:R-:W-:Y:S01]  /*2e90*/  IMAD.MOV.U32 R154, RZ, RZ, R64 ;  /* 0x000000ffff9a7224 */ /* 0x001fe200078e0040 */
[----:B-1----:R-:W-:Y:S01]  /*2ea0*/  PRMT R70, RZ, 0x7610, R70 ;  /* 0x00007610ff467816 */ /* 0x002fe20000000046 */
[--C-:B------:R-:W-:Y:S01]  /*2eb0*/  IMAD.MOV.U32 R155, RZ, RZ, R65.reuse ;  /* 0x000000ffff9b7224 */ /* 0x100fe200078e0041 */
[----:B------:R-:W-:-:S04]  /*2ec0*/  PRMT R65, RZ, 0x7610, R65 ;  /* 0x00007610ff417816 */ /* 0x000fc80000000041 */
[----:B------:R0:W5:Y:S01]  /*2ed0*/  @!P0 LDG.E.U16 R70, desc[UR8][R166.64] ;  /* 0x00000008a6468981 */ /* 0x000162000c1e1500 */
[----:B------:R-:W-:Y:S01]  /*2ee0*/  PRMT R71, RZ, 0x7610, R71 ;  /* 0x00007610ff477816 */ /* 0x000fe20000000047 */
[----:B------:R-:W-:Y:S01]  /*2ef0*/  IMAD.WIDE R66, R139, 0x2, R120 ;  /* 0x000000028b427825 */ /* 0x000fe200078e0278 */
[----:B------:R-:W-:-:S03]  /*2f00*/  PRMT R169, RZ, 0x7610, R169 ;  /* 0x00007610ffa97816 */ /* 0x000fc600000000a9 */
[C---:B------:R-:W-:Y:S01]  /*2f10*/  IMAD.WIDE R170, R139.reuse, 0x2, R124 ;  /* 0x000000028baa7825 */ /* 0x040fe200078e027c */
[----:B------:R1:W5:Y:S03]  /*2f20*/  @!P0 LDG.E.U16 R71, desc[UR8][R66.64] ;  /* 0x0000000842478981 */ /* 0x000366000c1e1500 */
[C---:B0-----:R-:W-:Y:S01]  /*2f30*/  IMAD.WIDE R166, R139.reuse, 0x2, R154 ;  /* 0x000000028ba67825 */ /* 0x041fe200078e029a */
[----:B------:R-:W5:Y:S04]  /*2f40*/  @!P0 LDG.E.U16 R169, desc[UR8][R170.64] ;  /* 0x00000008aaa98981 */ /* 0x000f68000c1e1500 */
[----:B------:R0:W5:Y:S01]  /*2f50*/  @!P0 LDG.E.U16 R65, desc[UR8][R166.64] ;  /* 0x00000008a6418981 */ /* 0x000162000c1e1500 */
[----:B------:R-:W-:Y:S01]  /*2f60*/  IMAD.WIDE R172, R139, 0x2, R126 ;  /* 0x000000028bac7825 */ /* 0x000fe200078e027e */
[----:B-1----:R-:W-:-:S02]  /*2f70*/  PRMT R67, RZ, 0x7610, R67 ;  /* 0x00007610ff437816 */ /* 0x002fc40000000043 */
[----:B------:R1:W-:Y:S01]  /*2f80*/  STS.U16 [R132+UR5+0x400], R160 ;  /* 0x000400a084007988 */ /* 0x0003e20008000405 */
[----:B------:R-:W-:-:S03]  /*2f90*/  IMAD.MOV.U32 R162, RZ, RZ, R78 ;  /* 0x000000ffffa27224 */ /* 0x000fc600078e004e */
[----:B------:R1:W-:Y:S01]  /*2fa0*/  STS.U16 [R132+UR5+0xb00], R161 ;  /* 0x000b00a184007988 */ /* 0x0003e20008000405 */
[----:B0-----:R-:W-:Y:S02]  /*2fb0*/  IMAD.MOV.U32 R166, RZ, RZ, R68 ;  /* 0x000000ffffa67224 */ /* 0x001fe400078e0044 */
[--C-:B------:R-:W-:Y:S01]  /*2fc0*/  IMAD.MOV.U32 R167, RZ, RZ, R69.reuse ;  /* 0x000000ffffa77224 */ /* 0x100fe200078e0045 */
[----:B------:R-:W-:Y:S01]  /*2fd0*/  PRMT R69, RZ, 0x7610, R69 ;  /* 0x00007610ff457816 */ /* 0x000fe20000000045 */
[----:B------:R0:W-:Y:S01]  /*2fe0*/  STS.U16 [R132+UR5+0x500], R158 ;  /* 0x0005009e84007988 */ /* 0x0001e20008000405 */
[----:B------:R-:W-:-:S03]  /*2ff0*/  IMAD.WIDE R170, R139, 0x2, R166 ;  /* 0x000000028baa7825 */ /* 0x000fc600078e02a6 */
[----:B------:R0:W-:Y:S01]  /*3000*/  STS.U16 [R132+UR5+0xa00], R159 ;  /* 0x000a009f84007988 */ /* 0x0001e20008000405 */
[----:B-1----:R-:W-:Y:S02]  /*3010*/  IMAD.MOV.U32 R160, RZ, RZ, R76 ;  /* 0x000000ffffa07224 */ /* 0x002fe400078e004c */
[--C-:B------:R-:W-:Y:S01]  /*3020*/  IMAD.MOV.U32 R161, RZ, RZ, R77.reuse ;  /* 0x000000ffffa17224 */ /* 0x100fe200078e004d */
[----:B------:R-:W5:Y:S01]  /*3030*/  @!P0 LDG.E.U16 R69, desc[UR8][R170.64] ;  /* 0x00000008aa458981 */ /* 0x000f62000c1e1500 */
[----:B0-----:R-:W-:Y:S01]  /*3040*/  IMAD.MOV.U32 R158, RZ, RZ, R72 ;  /* 0x000000ffff9e7224 */ /* 0x001fe200078e0048 */
[----:B------:R-:W-:Y:S02]  /*3050*/  PRMT R77, RZ, 0x7610, R77 ;  /* 0x00007610ff4d7816 */ /* 0x000fe4000000004d */
[----:B------:R0:W5:Y:S01]  /*3060*/  @!P0 LDG.E.U16 R67, desc[UR8][R172.64] ;  /* 0x00000008ac438981 */ /* 0x000162000c1e1500 */
[--C-:B------:R-:W-:Y:S01]  /*3070*/  IMAD.MOV.U32 R159, RZ, RZ, R73.reuse ;  /* 0x000000ffff9f7224 */ /* 0x100fe200078e0049 */
[----:B------:R-:W-:Y:S01]  /*3080*/  PRMT R73, RZ, 0x7610, R73 ;  /* 0x00007610ff497816 */ /* 0x000fe20000000049 */
[C---:B------:R-:W-:Y:S01]  /*3090*/  IMAD.WIDE R174, R139.reuse, 0x2, R160 ;  /* 0x000000028bae7825 */ /* 0x040fe200078e02a0 */
[----:B------:R1:W-:Y:S04]  /*30a0*/  STS.U16 [R132+UR5+0x900], R157 ;  /* 0x0009009d84007988 */ /* 0x0003e80008000405 */
[----:B------:R1:W5:Y:S01]  /*30b0*/  @!P0 LDG.E.U16 R77, desc[UR8][R174.64] ;  /* 0x00000008ae4d8981 */ /* 0x000362000c1e1500 */
[----:B0-----:R-:W-:Y:S01]  /*30c0*/  IMAD.WIDE R172, R139, 0x2, R158 ;  /* 0x000000028bac7825 */ /* 0x001fe200078e029e */
[----:B-1----:R-:W-:-:S04]  /*30d0*/  PRMT R157, RZ, 0x7610, R157 ;  /* 0x00007610ff9d7816 */ /* 0x002fc8000000009d */
[----:B------:R0:W5:Y:S01]  /*30e0*/  @!P0 LDG.E.U16 R73, desc[UR8][R172.64] ;  /* 0x00000008ac498981 */ /* 0x000162000c1e1500 */
[C---:B------:R-:W-:Y:S01]  /*30f0*/  IMAD.WIDE R176, R139.reuse, 0x2, R144 ;  /* 0x000000028bb07825 */ /* 0x040fe200078e0290 */
[----:B------:R-:W-:Y:S02]  /*3100*/  PRMT R175, RZ, 0x7610, R175 ;  /* 0x00007610ffaf7816 */ /* 0x000fe400000000af */
[----:B------:R-:W-:Y:S02]  /*3110*/  PRMT R179, RZ, 0x7610, R179 ;  /* 0x00007610ffb37816 */ /* 0x000fe400000000b3 */
[----:B------:R-:W-:Y:S02]  /*3120*/  PRMT R181, RZ, 0x7610, R181 ;  /* 0x00007610ffb57816 */ /* 0x000fe400000000b5 */
[----:B------:R1:W5:Y:S01]  /*3130*/  @!P0 LDG.E.U16 R175, desc[UR8][R176.64] ;  /* 0x00000008b0af8981 */ /* 0x000362000c1e1500 */
[----:B0-----:R-:W-:-:S05]  /*3140*/  IMAD.WIDE R172, R139, 0x2, R142 ;  /* 0x000000028bac7825 */ /* 0x001fca00078e028e */
[----:B------:R0:W5:Y:S01]  /*3150*/  @!P0 LDG.E.U16 R157, desc[UR8][R172.64] ;  /* 0x00000008ac9d8981 */ /* 0x000162000c1e1500 */
[----:B-1----:R-:W-:-:S05]  /*3160*/  IMAD.WIDE R176, R139, 0x2, R150 ;  /* 0x000000028bb07825 */ /* 0x002fca00078e0296 */
[----:B------:R-:W5:Y:S01]  /*3170*/  @!P0 LDG.E.U16 R181, desc[UR8][R176.64] ;  /* 0x00000008b0b58981 */ /* 0x000f62000c1e1500 */
[----:B0-----:R-:W-:-:S05]  /*3180*/  IMAD.WIDE R172, R139, 0x2, R148 ;  /* 0x000000028bac7825 */ /* 0x001fca00078e0294 */
[----:B------:R-:W5:Y:S04]  /*3190*/  @!P0 LDG.E.U16 R179, desc[UR8][R172.64] ;  /* 0x00000008acb38981 */ /* 0x000f68000c1e1500 */
[----:B---3--:R0:W-:Y:S02]  /*31a0*/  STS.U16 [R132+UR5+0xc00], R163 ;  /* 0x000c00a384007988 */ /* 0x0081e40008000405 */
[--C-:B0-----:R-:W-:Y:S01]  /*31b0*/  IMAD.MOV.U32 R163, RZ, RZ, R79.reuse ;  /* 0x000000ffffa37224 */ /* 0x101fe200078e004f */
[----:B------:R-:W-:Y:S01]  /*31c0*/  PRMT R79, RZ, 0x7610, R79 ;  /* 0x00007610ff4f7816 */ /* 0x000fe2000000004f */
[----:B------:R-:W-:-:S05]  /*31d0*/  IMAD.WIDE R170, R139, 0x2, R162 ;  /* 0x000000028baa7825 */ /* 0x000fca00078e02a2 */
[----:B------:R0:W3:Y:S04]  /*31e0*/  @!P0 LDG.E.U16 R79, desc[UR8][R170.64] ;  /* 0x00000008aa4f8981 */ /* 0x0000e8000c1e1500 */
[----:B--2---:R1:W-:Y:S01]  /*31f0*/  STS.U16 [R132+UR5+0xd00], R165 ;  /* 0x000d00a584007988 */ /* 0x0043e20008000405 */
[----:B0-----:R-:W-:Y:S01]  /*3200*/  IMAD.WIDE R170, R139, 0x2, R146 ;  /* 0x000000028baa7825 */ /* 0x001fe200078e0292 */
[----:B-1----:R-:W-:-:S06]  /*3210*/  PRMT R165, RZ, 0x7610, R165 ;  /* 0x00007610ffa57816 */ /* 0x002fcc00000000a5 */
[----:B------:R0:W2:Y:S04]  /*3220*/  @!P0 LDG.E.U16 R165, desc[UR8][R170.64] ;  /* 0x00000008aaa58981 */ /* 0x0000a8000c1e1500 */
[----:B----4-:R1:W-:Y:S01]  /*3230*/  STS.U16 [R132+UR5+0x1000], R75 ;  /* 0x0010004b84007988 */ /* 0x0103e20008000405 */
[----:B0-----:R-:W-:Y:S01]  /*3240*/  PRMT R171, RZ, 0x7610, R171 ;  /* 0x00007610ffab7816 */ /* 0x001fe200000000ab */
[----:B-1----:R-:W-:-:S05]  /*3250*/  IMAD.WIDE R74, R139, 0x2, R152 ;  /* 0x000000028b4a7825 */ /* 0x002fca00078e0298 */
[----:B------:R-:W4:Y:S04]  /*3260*/  @!P0 LDG.E.U16 R171, desc[UR8][R74.64] ;  /* 0x000000084aab8981 */ /* 0x000f28000c1e1500 */
[----:B------:R-:W-:Y:S04]  /*3270*/  STS.U16 [R132+UR5+0x700], R138 ;  /* 0x0007008a84007988 */ /* 0x000fe80008000405 */
[----:B-----5:R-:W-:Y:S04]  /*3280*/  STS.U16 [R132+UR5+0xe00], R140 ;  /* 0x000e008c84007988 */ /* 0x020fe80008000405 */
[----:B------:R-:W-:Y:S04]  /*3290*/  STS.U16 [R132+UR5+0xf00], R156 ;  /* 0x000f009c84007988 */ /* 0x000fe80008000405 */
        /* <DEDUP_REMOVED lines=11> */
[----:B------:R-:W-:Y:S01]  /*3350*/  STS.U16 [R132+UR5+0x1d00], R179 ;  /* 0x001d00b384007988 */ /* 0x000fe20008000405 */
[----:B------:R-:W-:-:S04]  /*3360*/  UIADD3 UR6, UPT, UPT, UR6, -0x1, URZ ;  /* 0xffffffff06067890 */ /* 0x000fc8000fffe0ff */
[----:B------:R-:W-:Y:S01]  /*3370*/  UISETP.NE.U32.AND UP0, UPT, UR6, URZ, UPT ;  /* 0x000000ff0600728c */ /* 0x000fe2000bf05070 */
[----:B------:R-:W-:-:S04]  /*3380*/  IMAD.WIDE R118, R141, 0x2, R118 ;  /* 0x000000028d767825 */ /* 0x000fc800078e0276 */
[----:B------:R-:W-:-:S04]  /*3390*/  IMAD.WIDE R116, R141, 0x2, R116 ;  /* 0x000000028d747825 */ /* 0x000fc800078e0274 */
[----:B------:R-:W-:-:S04]  /*33a0*/  IMAD.WIDE R114, R141, 0x2, R114 ;  /* 0x000000028d727825 */ /* 0x000fc800078e0272 */
[----:B------:R-:W-:-:S04]  /*33b0*/  IMAD.WIDE R112, R141, 0x2, R112 ;  /* 0x000000028d707825 */ /* 0x000fc800078e0270 */
[----:B------:R-:W-:Y:S01]  /*33c0*/  IMAD.WIDE R110, R141, 0x2, R110 ;  /* 0x000000028d6e7825 */ /* 0x000fe200078e026e */
[----:B------:R-:W-:-:S03]  /*33d0*/  UIADD3 UR7, UPT, UPT, UR7, -0x10, URZ ;  /* 0xfffffff007077890 */ /* 0x000fc6000fffe0ff */
[----:B------:R-:W-:-:S04]  /*33e0*/  IMAD.WIDE R152, R141, 0x2, R152 ;  /* 0x000000028d987825 */ /* 0x000fc800078e0298 */
[----:B------:R-:W-:-:S04]  /*33f0*/  IMAD.WIDE R150, R141, 0x2, R150 ;  /* 0x000000028d967825 */ /* 0x000fc800078e0296 */
[C---:B------:R-:W-:Y:S01]  /*3400*/  IMAD.WIDE R148, R141.reuse, 0x2, R148 ;  /* 0x000000028d947825 */ /* 0x040fe200078e0294 */
[----:B---3--:R-:W-:Y:S04]  /*3410*/  STS.U16 [R132+UR5+0x1900], R79 ;  /* 0x0019004f84007988 */ /* 0x008fe80008000405 */
[----:B--2---:R-:W-:Y:S04]  /*3420*/  STS.U16 [R132+UR5+0x1c00], R165 ;  /* 0x001c00a584007988 */ /* 0x004fe80008000405 */
[----:B----4-:R-:W-:Y:S01]  /*3430*/  STS.U16 [R132+UR5+0x1f00], R171 ;  /* 0x001f00ab84007988 */ /* 0x010fe20008000405 */
[----:B------:R-:W-:Y:S06]  /*3440*/  BAR.SYNC.DEFER_BLOCKING 0x0 ;  /* 0x0000000000007b1d */ /* 0x000fec0000010000 */
[----:B------:R-:W-:Y:S04]  /*3450*/  LDSM.16.MT88.4 R64, [R130+0x2000] ;  /* 0x002000008240783b */ /* 0x000fe80000004200 */
[----:B------:R-:W0:Y:S04]  /*3460*/  LDSM.16.M88.4 R72, [R128] ;  /* 0x000000008048783b */ /* 0x000e280000000200 */
[----:B------:R-:W1:Y:S04]  /*3470*/  LDSM.16.M88.4 R76, [R128+0x1800] ;  /* 0x00180000804c783b */ /* 0x000e680000000200 */
[----:B------:R-:W2:Y:S01]  /*3480*/  LDSM.16.M88.4 R68, [R128+0x800] ;  /* 0x000800008044783b */ /* 0x000ea20000000200 */
[C---:B0-----:R-:W-:Y:S08]  /*3490*/  HMMA.16816.F32 R32, R64.reuse, R72, R32 ;  /* 0x000000484020723c */ /* 0x041ff00000001820 */
[----:B------:R-:W-:Y:S01]  /*34a0*/  HMMA.16816.F32 R36, R64, R74, R36 ;  /* 0x0000004a4024723c */ /* 0x000fe20000001824 */
[----:B------:R-:W0:Y:S01]  /*34b0*/  LDSM.16.M88.4 R72, [R128+0x1000] ;  /* 0x001000008048783b */ /* 0x000e220000000200 */
[----:B------:R-:W-:-:S04]  /*34c0*/  IMAD.WIDE R146, R141, 0x2, R146 ;  /* 0x000000028d927825 */ /* 0x000fc800078e0292 */
[C---:B------:R-:W-:Y:S02]  /*34d0*/  IMAD.WIDE R144, R141.reuse, 0x2, R144 ;  /* 0x000000028d907825 */ /* 0x040fe400078e0290 */
[----:B-1----:R-:W-:Y:S02]  /*34e0*/  HMMA.16816.F32 R60, R64, R78, R60 ;  /* 0x0000004e403c723c */ /* 0x002fe4000000183c */
[----:B------:R-:W-:-:S04]  /*34f0*/  IMAD.WIDE R78, R141, 0x2, R162 ;  /* 0x000000028d4e7825 */ /* 0x000fc800078e02a2 */
[C---:B------:R-:W-:Y:S02]  /*3500*/  IMAD.WIDE R142, R141.reuse, 0x2, R142 ;  /* 0x000000028d8e7825 */ /* 0x040fe400078e028e */
[----:B--2---:R-:W-:Y:S02]  /*3510*/  HMMA.16816.F32 R40, R64, R68, R40 ;  /* 0x000000444028723c */ /* 0x004fe40000001828 */
[----:B------:R-:W-:-:S04]  /*3520*/  IMAD.WIDE R68, R141, 0x2, R166 ;  /* 0x000000028d447825 */ /* 0x000fc800078e02a6 */
[C---:B------:R-:W-:Y:S02]  /*3530*/  IMAD.WIDE R126, R141.reuse, 0x2, R126 ;  /* 0x000000028d7e7825 */ /* 0x040fe400078e027e */
[----:B------:R-:W-:Y:S02]  /*3540*/  HMMA.16816.F32 R44, R64, R70, R44 ;  /* 0x00000046402c723c */ /* 0x000fe4000000182c */
[----:B------:R-:W-:-:S04]  /*3550*/  IMAD.WIDE R124, R141, 0x2, R124 ;  /* 0x000000028d7c7825 */ /* 0x000fc800078e027c */
[C---:B------:R-:W-:Y:S02]  /*3560*/  IMAD.WIDE R122, R141.reuse, 0x2, R122 ;  /* 0x000000028d7a7825 */ /* 0x040fe400078e027a */
[----:B------:R-:W-:Y:S02]  /*3570*/  HMMA.16816.F32 R56, R64, R76, R56 ;  /* 0x0000004c4038723c */ /* 0x000fe40000001838 */
[----:B------:R-:W-:-:S04]  /*3580*/  IMAD.WIDE R76, R141, 0x2, R160 ;  /* 0x000000028d4c7825 */ /* 0x000fc800078e02a0 */
[C---:B------:R-:W-:Y:S02]  /*3590*/  IMAD.WIDE R120, R141.reuse, 0x2, R120 ;  /* 0x000000028d787825 */ /* 0x040fe400078e0278 */
[----:B0-----:R-:W-:Y:S02]  /*35a0*/  HMMA.16816.F32 R48, R64, R72, R48 ;  /* 0x000000484030723c */ /* 0x001fe40000001830 */
[----:B------:R-:W-:-:S04]  /*35b0*/  IMAD.WIDE R72, R141, 0x2, R158 ;  /* 0x000000028d487825 */ /* 0x000fc800078e029e */
[----:B------:R-:W-:Y:S02]  /*35c0*/  IMAD.MOV.U32 R162, RZ, RZ, R118 ;  /* 0x000000ffffa27224 */ /* 0x000fe400078e0076 */
[----:B------:R-:W-:Y:S01]  /*35d0*/  IMAD.MOV.U32 R156, RZ, RZ, R116 ;  /* 0x000000ffff9c7224 */ /* 0x000fe200078e0074 */
[----:B------:R-:W-:Y:S01]  /*35e0*/  HMMA.16816.F32 R52, R64, R74, R52 ;  /* 0x0000004a4034723c */ /* 0x000fe20000001834 */
[----:B------:R-:W-:-:S04]  /*35f0*/  IMAD.WIDE R64, R141, 0x2, R154 ;  /* 0x000000028d407825 */ /* 0x000fc800078e029a */
[----:B------:R-:W-:Y:S02]  /*3600*/  IMAD.MOV.U32 R140, RZ, RZ, R114 ;  /* 0x000000ffff8c7224 */ /* 0x000fe400078e0072 */
[----:B------:R-:W-:-:S04]  /*3610*/  IMAD.WIDE R108, R141, 0x2, R108 ;  /* 0x000000028d6c7825 */ /* 0x000fc800078e026c */
[----:B------:R-:W-:Y:S02]  /*3620*/  IMAD.MOV.U32 R164, RZ, RZ, R112 ;  /* 0x000000ffffa47224 */ /* 0x000fe400078e0070 */
[----:B------:R-:W-:-:S04]  /*3630*/  IMAD.WIDE R106, R141, 0x2, R106 ;  /* 0x000000028d6a7825 */ /* 0x000fc800078e026a */
[----:B------:R-:W-:Y:S02]  /*3640*/  IMAD.MOV.U32 R163, RZ, RZ, R110 ;  /* 0x000000ffffa37224 */ /* 0x000fe400078e006e */
[----:B------:R-:W-:-:S04]  /*3650*/  IMAD.WIDE R104, R141, 0x2, R104 ;  /* 0x000000028d687825 */ /* 0x000fc800078e0268 */
        /* <DEDUP_REMOVED lines=9> */
[----:B------:R-:W-:Y:S01]  /*36f0*/  IMAD.WIDE R84, R136, 0x2, R84 ;  /* 0x0000000288547825 */ /* 0x000fe200078e0254 */
[----:B------:R-:W-:Y:S06]  /*3700*/  BRA.U UP0, `(.L_x_2) ;  /* 0xfffffff100ac7547 */ /* 0x000fec000b83ffff */
[----:B------:R-:W-:Y:S02]  /*3710*/  F2FP.F16.F32.PACK_AB R72, R39, R35 ;  /* 0x000000232748723e */ /* 0x000fe400000000ff */
[----:B------:R-:W-:Y:S02]  /*3720*/  F2FP.F16.F32.PACK_AB R68, R38, R34 ;  /* 0x000000222644723e */ /* 0x000fe400000000ff */
[----:B------:R-:W-:Y:S02]  /*3730*/  F2FP.F16.F32.PACK_AB R64, R37, R33 ;  /* 0x000000212540723e */ /* 0x000fe400000000ff */
[----:B------:R-:W-:Y:S02]  /*3740*/  F2FP.F16.F32.PACK_AB R75, R63, R59 ;  /* 0x0000003b3f4b723e */ /* 0x000fe400000000ff */
[----:B------:R-:W-:Y:S02]  /*3750*/  F2FP.F16.F32.PACK_AB R74, R55, R51 ;  /* 0x00000033374a723e */ /* 0x000fe400000000ff */
[----:B------:R-:W-:-:S02]  /*3760*/  F2FP.F16.F32.PACK_AB R73, R47, R43 ;  /* 0x0000002b2f49723e */ /* 0x000fc400000000ff */
        /* <DEDUP_REMOVED lines=9> */
[----:B------:R-:W-:-:S07]  /*3800*/  F2FP.F16.F32.PACK_AB R32, R36, R32 ;  /* 0x000000202420723e */ /* 0x000fce00000000ff */
.L_x_1:
[----:B------:R-:W0:Y:S01]  /*3810*/  S2R R41, SR_TID.X ;  /* 0x0000000000297919 */ /* 0x000e220000002100 */
[----:B------:R-:W1:Y:S01]  /*3820*/  S2UR UR5, SR_CgaCtaId ;  /* 0x00000000000579c3 */ /* 0x000e620000008800 */
[----:B------:R-:W-:Y:S01]  /*3830*/  UMOV UR4, 0x400 ;  /* 0x0000040000047882 */ /* 0x000fe20000000000 */
[----:B------:R-:W2:Y:S06]  /*3840*/  LDCU.128 UR12, c[0x0][0x390] ;  /* 0x00007200ff0c77ac */ /* 0x000eac0008000c00 */
[----:B------:R-:W3:Y:S08]  /*3850*/  LDC R59, c[0x0][0x3b8] ;  /* 0x0000ee00ff3b7b82 */ /* 0x000ef00000000800 */
[----:B------:R-:W-:Y:S01]  /*3860*/  BAR.SYNC.DEFER_BLOCKING 0x0 ;  /* 0x0000000000007b1d */ /* 0x000fe20000010000 */
[----:B--2---:R-:W-:Y:S01]  /*3870*/  ISETP.GE.AND P0, PT, R2, UR14, PT ;  /* 0x0000000e02007c0c */ /* 0x004fe2000bf06270 */
[----:B-1----:R-:W-:-:S03]  /*3880*/  ULEA UR4, UR5, UR4, 0x18 ;  /* 0x0000000405047291 */ /* 0x002fc6000f8ec0ff */
[----:B------:R-:W-:Y:S01]  /*3890*/  ISETP.LT.AND P3, PT, R81, UR15, !P0 ;  /* 0x0000000f51007c0c */ /* 0x000fe2000c761270 */
[----:B------:R-:W1:Y:S01]  /*38a0*/  LDCU UR5, c[0x0][0x3b4] ;  /* 0x00007680ff0577ac */ /* 0x000e620008000800 */
[----:B------:R-:W-:Y:S02]  /*38b0*/  ISETP.LT.AND P4, PT, R82, UR15, !P0 ;  /* 0x0000000f52007c0c */ /* 0x000fe4000c781270 */
[----:B------:R-:W-:Y:S01]  /*38c0*/  ISETP.LT.AND P2, PT, R27, UR15, !P0 ;  /* 0x0000000f1b007c0c */ /* 0x000fe2000c741270 */
[C---:B0-----:R-:W-:Y:S01]  /*38d0*/  IMAD.SHL.U32 R38, R41.reuse, 0x4, RZ ;  /* 0x0000000429267824 */ /* 0x041fe200078e00ff */
[C---:B------:R-:W-:Y:S01]  /*38e0*/  LOP3.LUT R36, R41.reuse, 0x60, RZ, 0xc0, !PT ;  /* 0x0000006029247812 */ /* 0x040fe200078ec0ff */
[----:B------:R-:W-:Y:S02]  /*38f0*/  IMAD.SHL.U32 R37, R41, 0x100, RZ ;  /* 0x0000010029257824 */ /* 0x000fe400078e00ff */
[----:B---3--:R-:W-:Y:S01]  /*3900*/  IMAD R81, R81, R59, RZ ;  /* 0x0000003b51517224 */ /* 0x008fe200078e02ff */
[----:B------:R-:W-:-:S02]  /*3910*/  LOP3.LUT R39, R38, 0x70, RZ, 0xc0, !PT ;  /* 0x0000007026277812 */ /* 0x000fc400078ec0ff */
[----:B------:R-:W-:Y:S01]  /*3920*/  LOP3.LUT R37, R0, 0x1800, R37, 0xf8, !PT ;  /* 0x0000180000257812 */ /* 0x000fe200078ef825 */
[C---:B------:R-:W-:Y:S02]  /*3930*/  IMAD.SHL.U32 R0, R41.reuse, 0x400, RZ ;  /* 0x0000040029007824 */ /* 0x040fe400078e00ff */
[----:B------:R-:W-:Y:S02]  /*3940*/  IMAD R36, R36, 0x10, R39 ;  /* 0x0000001024247824 */ /* 0x000fe400078e0227 */
[----:B------:R-:W-:Y:S01]  /*3950*/  IMAD.SHL.U32 R39, R41, 0x10, RZ ;  /* 0x0000001029277824 */ /* 0x000fe200078e00ff */
[----:B------:R-:W-:Y:S02]  /*3960*/  LOP3.LUT R0, R0, 0x1800, RZ, 0xc0, !PT ;  /* 0x0000180000007812 */ /* 0x000fe400078ec0ff */
[----:B------:R-:W-:Y:S02]  /*3970*/  LOP3.LUT R48, R37, R36, RZ, 0x3c, !PT ;  /* 0x0000002425307212 */ /* 0x000fe400078e3cff */
[----:B------:R-:W-:-:S03]  /*3980*/  LOP3.LUT R0, R0, 0x1f0, R39, 0xf8, !PT ;  /* 0x000001f000007812 */ /* 0x000fc600078ef827 */
[----:B------:R-:W-:Y:S01]  /*3990*/  STS.128 [R48+UR4], R32 ;  /* 0x0000002030007988 */ /* 0x000fe20008000c04 */
[----:B------:R-:W-:Y:S01]  /*39a0*/  LOP3.LUT R50, R0, 0x60, R41, 0x78, !PT ;  /* 0x0000006000327812 */ /* 0x000fe200078e7829 */
[----:B-1----:R-:W-:Y:S02]  /*39b0*/  IMAD R0, R2, UR5, RZ ;  /* 0x0000000502007c24 */ /* 0x002fe4000f8e02ff */
[----:B------:R-:W-:Y:S01]  /*39c0*/  STS.128 [R48+UR4+0x100], R64 ;  /* 0x0001004030007988 */ /* 0x000fe20008000c04 */
[----:B------:R-:W-:Y:S02]  /*39d0*/  IMAD R2, R82, R59, RZ ;  /* 0x0000003b52027224 */ /* 0x000fe400078e02ff */
[C---:B------:R-:W-:Y:S01]  /*39e0*/  LEA R55, P1, R0.reuse, UR12, 0x1 ;  /* 0x0000000c00377c11 */ /* 0x040fe2000f8208ff */
[----:B------:R-:W-:Y:S03]  /*39f0*/  STS.128 [R48+UR4+0x80], R68 ;  /* 0x0000804430007988 */ /* 0x000fe60008000c04 */
[----:B------:R-:W-:Y:S01]  /*3a00*/  LEA.HI.X.SX32 R57, R0, UR13, 0x1, P1 ;  /* 0x0000000d00397c11 */ /* 0x000fe200088f0eff */
[----:B------:R0:W-:Y:S01]  /*3a10*/  STS.128 [R48+UR4+0x180], R72 ;  /* 0x0001804830007988 */ /* 0x0001e20008000c04 */
[----:B------:R-:W-:Y:S01]  /*3a20*/  BAR.SYNC.DEFER_BLOCKING 0x0 ;  /* 0x0000000000007b1d */ /* 0x000fe20000010000 */
[----:B0-----:R-:W-:-:S04]  /*3a30*/  LEA R48, P1, R2, R55, 0x1 ;  /* 0x0000003702307211 */ /* 0x001fc800078208ff */
[----:B------:R-:W-:Y:S01]  /*3a40*/  LEA.HI.X.SX32 R49, R2, R57, 0x1, P1 ;  /* 0x0000003902317211 */ /* 0x000fe200008f0eff */
[----:B------:R-:W-:Y:S01]  /*3a50*/  IMAD R2, R59, 0x10, R2 ;  /* 0x000000103b027824 */ /* 0x000fe200078e0202 */
[----:B------:R-:W-:-:S03]  /*3a60*/  ISETP.LT.AND P1, PT, R28, UR15, !P0 ;  /* 0x0000000f1c007c0c */ /* 0x000fc6000c721270 */
[C---:B------:R-:W-:Y:S01]  /*3a70*/  IMAD R0, R59.reuse, 0x8, R2 ;  /* 0x000000083b007824 */ /* 0x040fe200078e0202 */
[C---:B------:R-:W-:Y:S01]  /*3a80*/  LEA R52, P6, R2.reuse, R55, 0x1 ;  /* 0x0000003702347211 */ /* 0x040fe200078c08ff */
[----:B------:R-:W0:Y:S03]  /*3a90*/  LDS.128 R44, [R50+UR4] ;  /* 0x00000004322c7984 */ /* 0x000e260008000c00 */
[----:B------:R-:W-:Y:S01]  /*3aa0*/  LEA.HI.X.SX32 R53, R2, R57, 0x1, P6 ;  /* 0x0000003902357211 */ /* 0x000fe200030f0eff */
[----:B------:R-:W-:Y:S01]  /*3ab0*/  IMAD R2, R59, 0x8, R0 ;  /* 0x000000083b027824 */ /* 0x000fe200078e0200 */
[----:B------:R-:W1:Y:S04]  /*3ac0*/  LDS.128 R40, [R50+UR4+0x200] ;  /* 0x0002000432287984 */ /* 0x000e680008000c00 */
[----:B------:R-:W2:Y:S04]  /*3ad0*/  LDS.128 R36, [R50+UR4+0x400] ;  /* 0x0004000432247984 */ /* 0x000ea80008000c00 */
[----:B------:R3:W4:Y:S02]  /*3ae0*/  LDS.128 R32, [R50+UR4+0x600] ;  /* 0x0006000432207984 */ /* 0x0007240008000c00 */
[----:B---3--:R-:W-:-:S04]  /*3af0*/  LEA R50, P5, R81, R55, 0x1 ;  /* 0x0000003751327211 */ /* 0x008fc800078a08ff */
[----:B------:R-:W-:Y:S02]  /*3b00*/  LEA.HI.X.SX32 R51, R81, R57, 0x1, P5 ;  /* 0x0000003951337211 */ /* 0x000fe400028f0eff */
[----:B------:R-:W-:Y:S01]  /*3b10*/  ISETP.LT.AND P5, PT, R25, UR15, !P0 ;  /* 0x0000000f19007c0c */ /* 0x000fe2000c7a1270 */
[----:B0-----:R0:W-:Y:S01]  /*3b20*/  @P4 STG.E.U16 desc[UR8][R48.64], R44 ;  /* 0x0000002c30004986 */ /* 0x0011e2000c101508 */
[----:B------:R-:W-:-:S03]  /*3b30*/  ISETP.LT.AND P4, PT, R26, UR15, !P0 ;  /* 0x0000000f1a007c0c */ /* 0x000fc6000c781270 */
[----:B-1----:R1:W-:Y:S01]  /*3b40*/  @P3 STG.E.U16 desc[UR8][R50.64], R40 ;  /* 0x0000002832003986 */ /* 0x0023e2000c101508 */
[----:B------:R-:W-:Y:S02]  /*3b50*/  ISETP.LT.AND P3, PT, R24, UR15, !P0 ;  /* 0x0000000f18007c0c */ /* 0x000fe4000c761270 */
[C---:B------:R-:W-:Y:S01]  /*3b60*/  LEA R24, P6, R0.reuse, R55, 0x1 ;  /* 0x0000003700187211 */ /* 0x040fe200078c08ff */
[----:B--2---:R-:W-:Y:S01]  /*3b70*/  @P1 STG.E.U16 desc[UR8][R52.64], R36 ;  /* 0x0000002434001986 */ /* 0x004fe2000c101508 */
[----:B------:R-:W-:Y:S02]  /*3b80*/  ISETP.LT.AND P1, PT, R23, UR15, !P0 ;  /* 0x0000000f17007c0c */ /* 0x000fe4000c721270 */
[----:B------:R-:W-:Y:S01]  /*3b90*/  LEA.HI.X.SX32 R25, R0, R57, 0x1, P6 ;  /* 0x0000003900197211 */ /* 0x000fe200030f0eff */
[C---:B------:R-:W-:Y:S01]  /*3ba0*/  IMAD R0, R59.reuse, 0x8, R2 ;  /* 0x000000083b007824 */ /* 0x040fe200078e0202 */
[----:B------:R-:W-:Y:S02]  /*3bb0*/  LEA R26, P6, R2, R55, 0x1 ;  /* 0x00000037021a7211 */ /* 0x000fe400078c08ff */
[----:B0-----:R-:W-:Y:S01]  /*3bc0*/  PRMT R44, R44, 0x7632, R44 ;  /* 0x000076322c2c7816 */ /* 0x001fe2000000002c */
[----:B----4-:R0:W-:Y:S01]  /*3bd0*/  @P2 STG.E.U16 desc[UR8][R24.64], R32 ;  /* 0x0000002018002986 */ /* 0x0101e2000c101508 */
[----:B------:R-:W-:Y:S01]  /*3be0*/  LEA.HI.X.SX32 R27, R2, R57, 0x1, P6 ;  /* 0x00000039021b7211 */ /* 0x000fe200030f0eff */
[----:B------:R-:W-:Y:S01]  /*3bf0*/  IMAD R2, R59, 0x8, R0 ;  /* 0x000000083b027824 */ /* 0x000fe200078e0200 */
[----:B------:R-:W-:-:S02]  /*3c00*/  ISETP.LT.AND P2, PT, R22, UR15, !P0 ;  /* 0x0000000f16007c0c */ /* 0x000fc4000c741270 */
[----:B------:R-:W-:Y:S01]  /*3c10*/  LEA R22, P6, R0, R55, 0x1 ;  /* 0x0000003700167211 */ /* 0x000fe200078c08ff */
[----:B------:R2:W-:Y:S01]  /*3c20*/  @P4 STG.E.U16 desc[UR8][R26.64], R44 ;  /* 0x0000002c1a004986 */ /* 0x0005e2000c101508 */
[C---:B------:R-:W-:Y:S01]  /*3c30*/  ISETP.LT.AND P4, PT, R80.reuse, UR15, !P0 ;  /* 0x0000000f50007c0c */ /* 0x040fe2000c781270 */
[----:B------:R-:W-:Y:S01]  /*3c40*/  IMAD R80, R80, R59, RZ ;  /* 0x0000003b50507224 */ /* 0x000fe200078e02ff */
[----:B------:R-:W-:Y:S02]  /*3c50*/  LEA.HI.X.SX32 R23, R0, R57, 0x1, P6 ;  /* 0x0000003900177211 */ /* 0x000fe400030f0eff */
[----:B------:R-:W-:Y:S02]  /*3c60*/  LEA R48, P6, R2, R55, 0x1 ;  /* 0x0000003702307211 */ /* 0x000fe400078c08ff */
[----:B-1----:R-:W-:Y:S02]  /*3c70*/  PRMT R40, R40, 0x7632, R40 ;  /* 0x0000763228287816 */ /* 0x002fe40000000028 */
[----:B------:R-:W-:Y:S01]  /*3c80*/  LEA.HI.X.SX32 R49, R2, R57, 0x1, P6 ;  /* 0x0000003902317211 */ /* 0x000fe200030f0eff */
[C---:B------:R-:W-:Y:S01]  /*3c90*/  IMAD R2, R59.reuse, 0x10, R2 ;  /* 0x000000103b027824 */ /* 0x040fe200078e0202 */
[----:B0-----:R-:W-:Y:S01]  /*3ca0*/  LEA R24, P6, R80, R55, 0x1 ;  /* 0x0000003750187211 */ /* 0x001fe200078c08ff */
[----:B------:R0:W-:Y:S01]  /*3cb0*/  @P5 STG.E.U16 desc[UR8][R22.64], R40 ;  /* 0x0000002816005986 */ /* 0x0001e2000c101508 */
[----:B------:R-:W-:Y:S01]  /*3cc0*/  PRMT R36, R36, 0x7632, R36 ;  /* 0x0000763224247816 */ /* 0x000fe20000000024 */
[----:B------:R-:W-:Y:S01]  /*3cd0*/  IMAD R0, R59, 0x8, R2 ;  /* 0x000000083b007824 */ /* 0x000fe200078e0202 */
[----:B------:R-:W-:-:S02]  /*3ce0*/  LEA.HI.X.SX32 R25, R80, R57, 0x1, P6 ;  /* 0x0000003950197211 */ /* 0x000fc400030f0eff */
[----:B--2---:R-:W-:Y:S01]  /*3cf0*/  LEA R26, P6, R2, R55, 0x1 ;  /* 0x00000037021a7211 */ /* 0x004fe200078c08ff */
[----:B------:R-:W-:Y:S01]  /*3d00*/  @P3 STG.E.U16 desc[UR8][R48.64], R36 ;  /* 0x0000002430003986 */ /* 0x000fe2000c101508 */
[----:B------:R-:W-:Y:S02]  /*3d10*/  ISETP.LT.AND P3, PT, R20, UR15, !P0 ;  /* 0x0000000f14007c0c */ /* 0x000fe4000c761270 */
[----:B------:R-:W-:Y:S01]  /*3d20*/  LEA.HI.X.SX32 R27, R2, R57, 0x1, P6 ;  /* 0x00000039021b7211 */ /* 0x000fe200030f0eff */
[----:B------:R-:W-:Y:S01]  /*3d30*/  IMAD R2, R59, 0x8, R0 ;  /* 0x000000083b027824 */ /* 0x000fe200078e0200 */
[----:B------:R-:W-:Y:S02]  /*3d40*/  LEA R20, P6, R0, R55, 0x1 ;  /* 0x0000003700147211 */ /* 0x000fe400078c08ff */
[----:B------:R-:W-:Y:S02]  /*3d50*/  PRMT R32, R32, 0x7632, R32 ;  /* 0x0000763220207816 */ /* 0x000fe40000000020 */
[----:B------:R-:W-:-:S02]  /*3d60*/  ISETP.LT.AND P5, PT, R21, UR15, !P0 ;  /* 0x0000000f15007c0c */ /* 0x000fc4000c7a1270 */
[----:B------:R-:W-:Y:S01]  /*3d70*/  LEA.HI.X.SX32 R21, R0, R57, 0x1, P6 ;  /* 0x0000003900157211 */ /* 0x000fe200030f0eff */
[----:B------:R-:W-:Y:S01]  /*3d80*/  IMAD R0, R59, 0x8, R2 ;  /* 0x000000083b007824 */ /* 0x000fe200078e0202 */
[C---:B0-----:R-:W-:Y:S01]  /*3d90*/  LEA R22, P6, R2.reuse, R55, 0x1 ;  /* 0x0000003702167211 */ /* 0x041fe200078c08ff */
[----:B------:R0:W-:Y:S01]  /*3da0*/  @P4 STG.E.U16 desc[UR8][R24.64], R32 ;  /* 0x0000002018004986 */ /* 0x0001e2000c101508 */
[----:B------:R-:W-:Y:S02]  /*3db0*/  ISETP.LT.AND P4, PT, R19, UR15, !P0 ;  /* 0x0000000f13007c0c */ /* 0x000fe4000c781270 */
[----:B------:R-:W-:Y:S01]  /*3dc0*/  LEA.HI.X.SX32 R23, R2, R57, 0x1, P6 ;  /* 0x0000003902177211 */ /* 0x000fe200030f0eff */
[----:B------:R1:W-:Y:S01]  /*3dd0*/  @P1 STG.E.U16 desc[UR8][R26.64], R45 ;  /* 0x0000002d1a001986 */ /* 0x0003e2000c101508 */
[----:B------:R-:W-:Y:S01]  /*3de0*/  ISETP.LT.AND P1, PT, R18, UR15, !P0 ;  /* 0x0000000f12007c0c */ /* 0x000fe2000c721270 */
[----:B------:R-:W-:Y:S01]  /*3df0*/  IMAD R2, R59, 0x8, R0 ;  /* 0x000000083b027824 */ /* 0x000fe200078e0200 */
[----:B------:R-:W-:Y:S01]  /*3e00*/  LEA R18, P6, R0, R55, 0x1 ;  /* 0x0000003700127211 */ /* 0x000fe200078c08ff */
[----:B------:R2:W-:Y:S01]  /*3e10*/  @P2 STG.E.U16 desc[UR8][R20.64], R41 ;  /* 0x0000002914002986 */ /* 0x0005e2000c101508 */
[----:B------:R-:W-:-:S02]  /*3e20*/  ISETP.LT.AND P2, PT, R17, UR15, !P0 ;  /* 0x0000000f11007c0c */ /* 0x000fc4000c741270 */
[----:B------:R-:W-:Y:S01]  /*3e30*/  LEA.HI.X.SX32 R19, R0, R57, 0x1, P6 ;  /* 0x0000003900137211 */ /* 0x000fe200030f0eff */
[----:B------:R-:W-:Y:S01]  /*3e40*/  IMAD R0, R59, 0x8, R2 ;  /* 0x000000083b007824 */ /* 0x000fe200078e0202 */
[----:B0-----:R-:W-:Y:S01]  /*3e50*/  LEA R24, P6, R2, R55, 0x1 ;  /* 0x0000003702187211 */ /* 0x001fe200078c08ff */
[----:B------:R-:W-:Y:S01]  /*3e60*/  @P5 STG.E.U16 desc[UR8][R22.64], R37 ;  /* 0x0000002516005986 */ /* 0x000fe2000c101508 */
[----:B------:R-:W-:Y:S02]  /*3e70*/  ISETP.LT.AND P5, PT, R16, UR15, !P0 ;  /* 0x0000000f10007c0c */ /* 0x000fe4000c7a1270 */
[----:B-1----:R-:W-:Y:S01]  /*3e80*/  PRMT R45, R45, 0x7632, R45 ;  /* 0x000076322d2d7816 */ /* 0x002fe2000000002d */
[----:B------:R0:W-:Y:S01]  /*3e90*/  @P3 STG.E.U16 desc[UR8][R18.64], R33 ;  /* 0x0000002112003986 */ /* 0x0001e2000c101508 */
[----:B------:R-:W-:Y:S01]  /*3ea0*/  LEA.HI.X.SX32 R25, R2, R57, 0x1, P6 ;  /* 0x0000003902197211 */ /* 0x000fe200030f0eff */
[----:B------:R-:W-:Y:S01]  /*3eb0*/  IMAD R2, R59, 0x8, R0 ;  /* 0x000000083b027824 */ /* 0x000fe200078e0200 */
[----:B------:R-:W-:-:S02]  /*3ec0*/  LEA R16, P6, R0, R55, 0x1 ;  /* 0x0000003700107211 */ /* 0x000fc400078c08ff */
[----:B--2---:R-:W-:Y:S01]  /*3ed0*/  PRMT R41, R41, 0x7632, R41 ;  /* 0x0000763229297816 */ /* 0x004fe20000000029 */
[----:B------:R-:W-:Y:S01]  /*3ee0*/  @P4 STG.E.U16 desc[UR8][R24.64], R45 ;  /* 0x0000002d18004986 */ /* 0x000fe2000c101508 */
[----:B------:R-:W-:Y:S02]  /*3ef0*/  LEA.HI.X.SX32 R17, R0, R57, 0x1, P6 ;  /* 0x0000003900117211 */ /* 0x000fe400030f0eff */
[C---:B------:R-:W-:Y:S01]  /*3f00*/  ISETP.LT.AND P4, PT, R31.reuse, UR15, !P0 ;  /* 0x0000000f1f007c0c */ /* 0x040fe2000c781270 */
[----:B------:R-:W-:Y:S01]  /*3f10*/  IMAD R31, R31, R59, RZ ;  /* 0x0000003b1f1f7224 */ /* 0x000fe200078e02ff */
[----:B------:R-:W-:Y:S01]  /*3f20*/  LEA R20, P6, R2, R55, 0x1 ;  /* 0x0000003702147211 */ /* 0x000fe200078c08ff */
[----:B------:R1:W-:Y:S01]  /*3f30*/  @P1 STG.E.U16 desc[UR8][R16.64], R41 ;  /* 0x0000002910001986 */ /* 0x0003e2000c101508 */
[----:B------:R-:W-:Y:S02]  /*3f40*/  ISETP.LT.AND P1, PT, R14, UR15, !P0 ;  /* 0x0000000f0e007c0c */ /* 0x000fe4000c721270 */
[----:B------:R-:W-:Y:S01]  /*3f50*/  LEA.HI.X.SX32 R21, R2, R57, 0x1, P6 ;  /* 0x0000003902157211 */ /* 0x000fe200030f0eff */
[----:B------:R-:W-:Y:S01]  /*3f60*/  IMAD R2, R59, 0x10, R2 ;  /* 0x000000103b027824 */ /* 0x000fe200078e0202 */
[----:B------:R-:W-:-:S02]  /*3f70*/  LEA R14, P6, R31, R55, 0x1 ;  /* 0x000000371f0e7211 */ /* 0x000fc400078c08ff */
[----:B------:R-:W-:Y:S01]  /*3f80*/  ISETP.LT.AND P3, PT, R15, UR15, !P0 ;  /* 0x0000000f0f007c0c */ /* 0x000fe2000c761270 */
[----:B------:R-:W-:Y:S01]  /*3f90*/  IMAD R0, R59, 0x8, R2 ;  /* 0x000000083b007824 */ /* 0x000fe200078e0202 */
[----:B------:R-:W-:Y:S02]  /*3fa0*/  LEA.HI.X.SX32 R15, R31, R57, 0x1, P6 ;  /* 0x000000391f0f7211 */ /* 0x000fe400030f0eff */
[C---:B0-----:R-:W-:Y:S02]  /*3fb0*/  LEA R18, P6, R2.reuse, R55, 0x1 ;  /* 0x0000003702127211 */ /* 0x041fe400078c08ff */
[----:B------:R-:W-:Y:S02]  /*3fc0*/  PRMT R37, R37, 0x7632, R37 ;  /* 0x0000763225257816 */ /* 0x000fe40000000025 */
[----:B------:R-:W-:Y:S02]  /*3fd0*/  PRMT R33, R33, 0x7632, R33 ;  /* 0x0000763221217816 */ /* 0x000fe40000000021 */
[----:B------:R-:W-:Y:S01]  /*3fe0*/  LEA.HI.X.SX32 R19, R2, R57, 0x1, P6 ;  /* 0x0000003902137211 */ /* 0x000fe200030f0eff */
[----:B------:R-:W-:Y:S01]  /*3ff0*/  IMAD R2, R59, 0x8, R0 ;  /* 0x000000083b027824 */ /* 0x000fe200078e0200 */
[----:B-1----:R-:W-:Y:S01]  /*4000*/  LEA R16, P6, R0, R55, 0x1 ;  /* 0x0000003700107211 */ /* 0x002fe200078c08ff */
[----:B------:R-:W-:Y:S01]  /*4010*/  @P2 STG.E.U16 desc[UR8][R20.64], R37 ;  /* 0x0000002514002986 */ /* 0x000fe2000c101508 */
[----:B------:R-:W-:-:S02]  /*4020*/  ISETP.LT.AND P2, PT, R13, UR15, !P0 ;  /* 0x0000000f0d007c0c */ /* 0x000fc4000c741270 */
[----:B------:R-:W-:Y:S01]  /*4030*/  LEA.HI.X.SX32 R17, R0, R57, 0x1, P6 ;  /* 0x0000003900117211 */ /* 0x000fe200030f0eff */
[----:B------:R0:W-:Y:S01]  /*4040*/  @P4 STG.E.U16 desc[UR8][R14.64], R33 ;  /* 0x000000210e004986 */ /* 0x0001e2000c101508 */
[----:B------:R-:W-:Y:S01]  /*4050*/  ISETP.LT.AND P4, PT, R12, UR15, !P0 ;  /* 0x0000000f0c007c0c */ /* 0x000fe2000c781270 */
[----:B------:R-:W-:Y:S01]  /*4060*/  IMAD R0, R59, 0x8, R2 ;  /* 0x000000083b007824 */ /* 0x000fe200078e0202 */
[C---:B------:R-:W-:Y:S01]  /*4070*/  LEA R12, P6, R2.reuse, R55, 0x1 ;  /* 0x00000037020c7211 */ /* 0x040fe200078c08ff */
        /* <DEDUP_REMOVED lines=12> */
[----:B-1----:R-:W-:Y:S01]  /*4140*/  IMAD R18, R29, R59, RZ ;  /* 0x0000003b1d127224 */ /* 0x002fe200078e02ff */
[----:B------:R-:W-:Y:S01]  /*4150*/  PRMT R46, R46, 0x7632, R46 ;  /* 0x000076322e2e7816 */ /* 0x000fe2000000002e */
[----:B------:R0:W-:Y:S01]  /*4160*/  @P2 STG.E.U16 desc[UR8][R10.64], R34 ;  /* 0x000000220a002986 */ /* 0x0001e2000c101508 */
[----:B------:R-:W-:Y:S01]  /*4170*/  LEA.HI.X.SX32 R15, R2, R57, 0x1, P6 ;  /* 0x00000039020f7211 */ /* 0x000fe200030f0eff */
[----:B------:R-:W-:Y:S01]  /*4180*/  IMAD R2, R59, 0x8, R0 ;  /* 0x000000083b027824 */ /* 0x000fe200078e0200 */
[----:B------:R-:W-:Y:S02]  /*4190*/  ISETP.LT.AND P2, PT, R8, UR15, !P0 ;  /* 0x0000000f08007c0c */ /* 0x000fe4000c741270 */
[----:B------:R-:W-:Y:S01]  /*41a0*/  LEA R8, P6, R0, R55, 0x1 ;  /* 0x0000003700087211 */ /* 0x000fe200078c08ff */
[----:B------:R1:W-:Y:S01]  /*41b0*/  @P4 STG.E.U16 desc[UR8][R14.64], R46 ;  /* 0x0000002e0e004986 */ /* 0x0003e2000c101508 */
[----:B--2---:R-:W-:-:S02]  /*41c0*/  PRMT R42, R42, 0x7632, R42 ;  /* 0x000076322a2a7816 */ /* 0x004fc4000000002a */
[----:B------:R-:W-:Y:S02]  /*41d0*/  LEA.HI.X.SX32 R9, R0, R57, 0x1, P6 ;  /* 0x0000003900097211 */ /* 0x000fe400030f0eff */
[----:B---3--:R-:W-:Y:S02]  /*41e0*/  LEA R12, P6, R2, R55, 0x1 ;  /* 0x00000037020c7211 */ /* 0x008fe400078c08ff */
[C---:B------:R-:W-:Y:S01]  /*41f0*/  ISETP.LT.AND P4, PT, R30.reuse, UR15, !P0 ;  /* 0x0000000f1e007c0c */ /* 0x040fe2000c781270 */
[----:B------:R-:W-:Y:S01]  /*4200*/  IMAD R30, R30, R59, RZ ;  /* 0x0000003b1e1e7224 */ /* 0x000fe200078e02ff */
[----:B------:R-:W-:Y:S01]  /*4210*/  LEA.HI.X.SX32 R13, R2, R57, 0x1, P6 ;  /* 0x00000039020d7211 */ /* 0x000fe200030f0eff */
[C---:B------:R-:W-:Y:S01]  /*4220*/  IMAD R2, R59.reuse, 0x10, R2 ;  /* 0x000000103b027824 */ /* 0x040fe200078e0202 */
[----:B------:R-:W-:Y:S01]  /*4230*/  PRMT R38, R38, 0x7632, R38 ;  /* 0x0000763226267816 */ /* 0x000fe20000000026 */
[----:B------:R2:W-:Y:S01]  /*4240*/  @P5 STG.E.U16 desc[UR8][R8.64], R42 ;  /* 0x0000002a08005986 */ /* 0x0005e2000c101508 */
[-C--:B0-----:R-:W-:Y:S01]  /*4250*/  LEA R10, P6, R30, R55.reuse, 0x1 ;  /* 0x000000371e0a7211 */ /* 0x081fe200078c08ff */
[----:B------:R-:W-:Y:S01]  /*4260*/  IMAD R0, R59, 0x8, R2 ;  /* 0x000000083b007824 */ /* 0x000fe200078e0202 */
[----:B------:R-:W-:Y:S01]  /*4270*/  PRMT R34, R34, 0x7632, R34 ;  /* 0x0000763222227816 */ /* 0x000fe20000000022 */
[----:B------:R-:W-:Y:S01]  /*4280*/  @P3 STG.E.U16 desc[UR8][R12.64], R38 ;  /* 0x000000260c003986 */ /* 0x000fe2000c101508 */
[----:B-1----:R-:W-:-:S02]  /*4290*/  LEA R14, P3, R2, R55, 0x1 ;  /* 0x00000037020e7211 */ /* 0x002fc400078608ff */
[-C--:B------:R-:W-:Y:S02]  /*42a0*/  LEA.HI.X.SX32 R11, R30, R57.reuse, 0x1, P6 ;  /* 0x000000391e0b7211 */ /* 0x080fe400030f0eff */
[----:B------:R-:W-:Y:S01]  /*42b0*/  LEA.HI.X.SX32 R15, R2, R57, 0x1, P3 ;  /* 0x00000039020f7211 */ /* 0x000fe200018f0eff */
[----:B------:R-:W-:Y:S01]  /*42c0*/  IMAD R2, R59, 0x8, R0 ;  /* 0x000000083b027824 */ /* 0x000fe200078e0200 */
[----:B------:R-:W-:Y:S01]  /*42d0*/  ISETP.LT.AND P3, PT, R5, UR15, !P0 ;  /* 0x0000000f05007c0c */ /* 0x000fe2000c761270 */
[----:B------:R0:W-:Y:S01]  /*42e0*/  @P4 STG.E.U16 desc[UR8][R10.64], R34 ;  /* 0x000000220a004986 */ /* 0x0001e2000c101508 */
[----:B--2---:R-:W-:Y:S02]  /*42f0*/  LEA R8, P6, R0, R55, 0x1 ;  /* 0x0000003700087211 */ /* 0x004fe400078c08ff */
[----:B------:R-:W-:Y:S01]  /*4300*/  ISETP.LT.AND P4, PT, R6, UR15, !P0 ;  /* 0x0000000f06007c0c */ /* 0x000fe2000c781270 */
[----:B------:R1:W-:Y:S01]  /*4310*/  @P1 STG.E.U16 desc[UR8][R14.64], R47 ;  /* 0x0000002f0e001986 */ /* 0x0003e2000c101508 */
[----:B------:R-:W-:Y:S01]  /*4320*/  LEA.HI.X.SX32 R9, R0, R57, 0x1, P6 ;  /* 0x0000003900097211 */ /* 0x000fe200030f0eff */
[----:B------:R-:W-:Y:S01]  /*4330*/  IMAD R0, R59, 0x8, R2 ;  /* 0x000000083b007824 */ /* 0x000fe200078e0202 */
[----:B------:R-:W-:-:S02]  /*4340*/  LEA R6, P1, R2, R55, 0x1 ;  /* 0x0000003702067211 */ /* 0x000fc400078208ff */
[----:B------:R-:W-:Y:S01]  /*4350*/  ISETP.LT.AND P5, PT, R7, UR15, !P0 ;  /* 0x0000000f07007c0c */ /* 0x000fe2000c7a1270 */
[C---:B------:R-:W-:Y:S01]  /*4360*/  IMAD R5, R59.reuse, 0x8, R0 ;  /* 0x000000083b057824 */ /* 0x040fe200078e0200 */
[----:B------:R-:W-:Y:S01]  /*4370*/  LEA.HI.X.SX32 R7, R2, R57, 0x1, P1 ;  /* 0x0000003902077211 */ /* 0x000fe200008f0eff */
[----:B------:R2:W-:Y:S01]  /*4380*/  @P2 STG.E.U16 desc[UR8][R8.64], R43 ;  /* 0x0000002b08002986 */ /* 0x0005e2000c101508 */
[CC--:B0-----:R-:W-:Y:S01]  /*4390*/  LEA R10, P2, R0.reuse, R55.reuse, 0x1 ;  /* 0x00000037000a7211 */ /* 0x0c1fe200078408ff */
[----:B------:R-:W-:Y:S01]  /*43a0*/  IMAD R16, R59, 0x8, R5 ;  /* 0x000000083b107824 */ /* 0x000fe200078e0205 */
[----:B------:R-:W-:Y:S02]  /*43b0*/  LEA R12, P1, R5, R55, 0x1 ;  /* 0x00000037050c7211 */ /* 0x000fe400078208ff */
[-C--:B------:R-:W-:Y:S01]  /*43c0*/  LEA.HI.X.SX32 R11, R0, R57.reuse, 0x1, P2 ;  /* 0x00000039000b7211 */ /* 0x080fe200010f0eff */
[----:B------:R-:W-:Y:S01]  /*43d0*/  IMAD R17, R59, 0x8, R16 ;  /* 0x000000083b117824 */ /* 0x000fe200078e0210 */
[----:B------:R-:W-:-:S02]  /*43e0*/  LEA.HI.X.SX32 R13, R5, R57, 0x1, P1 ;  /* 0x00000039050d7211 */ /* 0x000fc400008f0eff */
[----:B------:R-:W-:Y:S01]  /*43f0*/  ISETP.LT.AND P2, PT, R4, UR15, !P0 ;  /* 0x0000000f04007c0c */ /* 0x000fe2000c741270 */
[----:B------:R0:W-:Y:S01]  /*4400*/  @P5 STG.E.U16 desc[UR8][R6.64], R39 ;  /* 0x0000002706005986 */ /* 0x0001e2000c101508 */
[-C--:B-1----:R-:W-:Y:S02]  /*4410*/  LEA R14, P6, R16, R55.reuse, 0x1 ;  /* 0x00000037100e7211 */ /* 0x082fe400078c08ff */
[----:B--2---:R-:W-:Y:S01]  /*4420*/  LEA R8, P1, R17, R55, 0x1 ;  /* 0x0000003711087211 */ /* 0x004fe200078208ff */
[----:B------:R0:W-:Y:S01]  /*4430*/  @P4 STG.E.U16 desc[UR8][R10.64], R35 ;  /* 0x000000230a004986 */ /* 0x0001e2000c101508 */
[----:B------:R-:W-:Y:S02]  /*4440*/  PRMT R47, R47, 0x7632, R47 ;  /* 0x000076322f2f7816 */ /* 0x000fe4000000002f */
[----:B------:R-:W-:Y:S02]  /*4450*/  LEA.HI.X.SX32 R9, R17, R57, 0x1, P1 ;  /* 0x0000003911097211 */ /* 0x000fe400008f0eff */
[----:B------:R-:W-:Y:S01]  /*4460*/  ISETP.LT.AND P1, PT, R3, UR15, !P0 ;  /* 0x0000000f03007c0c */ /* 0x000fe2000c721270 */
[----:B------:R0:W-:Y:S01]  /*4470*/  @P3 STG.E.U16 desc[UR8][R12.64], R47 ;  /* 0x0000002f0c003986 */ /* 0x0001e2000c101508 */
[----:B------:R-:W-:-:S02]  /*4480*/  ISETP.LT.AND P0, PT, R29, UR15, !P0 ;  /* 0x0000000f1d007c0c */ /* 0x000fc4000c701270 */
[----:B------:R-:W-:Y:S02]  /*4490*/  LEA.HI.X.SX32 R15, R16, R57, 0x1, P6 ;  /* 0x00000039100f7211 */ /* 0x000fe400030f0eff */
[----:B------:R-:W-:Y:S02]  /*44a0*/  PRMT R43, R43, 0x7632, R43 ;  /* 0x000076322b2b7816 */ /* 0x000fe4000000002b */
[----:B------:R-:W-:Y:S02]  /*44b0*/  PRMT R4, R39, 0x7632, R4 ;  /* 0x0000763227047816 */ /* 0x000fe40000000004 */
[C---:B------:R-:W-:Y:S01]  /*44c0*/  LEA R2, P6, R18.reuse, R55, 0x1 ;  /* 0x0000003712027211 */ /* 0x040fe200078c08ff */
[----:B------:R0:W-:Y:S03]  /*44d0*/  @P2 STG.E.U16 desc[UR8][R14.64], R43 ;  /* 0x0000002b0e002986 */ /* 0x0001e6000c101508 */
[----:B------:R-:W-:Y:S01]  /*44e0*/  LEA.HI.X.SX32 R3, R18, R57, 0x1, P6 ;  /* 0x0000003912037211 */ /* 0x000fe200030f0eff */
[----:B------:R0:W-:Y:S01]  /*44f0*/  @P1 STG.E.U16 desc[UR8][R8.64], R4 ;  /* 0x0000000408001986 */ /* 0x0001e2000c101508 */
[----:B------:R-:W-:Y:S07]  /*4500*/  @!P0 EXIT ;  /* 0x000000000000894d */ /* 0x000fee0003800000 */
[----:B0-----:R-:W-:-:S05]  /*4510*/  PRMT R35, R35, 0x7632, R35 ;  /* 0x0000763223237816 */ /* 0x001fca0000000023 */
[----:B------:R-:W-:Y:S01]  /*4520*/  STG.E.U16 desc[UR8][R2.64], R35 ;  /* 0x0000002302007986 */ /* 0x000fe2000c101508 */
[----:B------:R-:W-:Y:S05]  /*4530*/  EXIT ;  /* 0x000000000000794d */ /* 0x000fea0003800000 */
.L_x_3:
[----:B------:R-:W-:-:S00]  /*4540*/  BRA `(.L_x_3) ;  /* 0xfffffffc00fc7947 */ /* 0x000fc0000383ffff */
[----:B------:R-:W-:-:S00]  /*4550*/  NOP ;  /* 0x0000000000007918 */ /* 0x000fc00000000000 */
        /* <DEDUP_REMOVED lines=10> */
.L_x_4:


//--------------------- .nv.shared.matmul_kernel  --------------------------
	.section	.nv.shared.matmul_kernel,"aw",@nobits
	.sectionflags	@""
	.align	16
	.zero		1024


//--------------------- .nv.shared.reserved.0     --------------------------
	.section	.nv.shared.reserved.0,"aw",@nobits
	.weak		__nv_reservedSMEM_offset_0_alias
	.size		__nv_reservedSMEM_offset_0_alias, 0, 64
	.other		__nv_reservedSMEM_offset_0_alias,@"STO_CUDA_RESERVED_SHARED STV_DEFAULT"
__nv_reservedSMEM_offset_0_alias:
	.zero		0
	.zero		64


//--------------------- .nv.constant0.matmul_kernel --------------------------
	.section	.nv.constant0.matmul_kernel,"a",@progbits
	.sectionflags	@""
	.align	4
.nv.constant0.matmul_kernel:
	.zero		976


//--------------------- SYMBOLS --------------------------

	.type		.nv.reservedSmem.offset0,@object
	.size		.nv.reservedSmem.offset0,0x4
	.type		.nv.reservedSmem.cap,@object
	.size		.nv.reservedSmem.cap,0x4
